def attn_fwd(
    Q,
    K,
    V,
    Out,
    Lse,
    sm_scale,
    stride_qz,
    stride_qh,
    stride_qm,
    stride_qk,
    stride_kz,
    stride_kh,
    stride_kn,
    stride_kk,
    stride_vz,
    stride_vh,
    stride_vn,
    stride_vk,
    stride_oz,
    stride_oh,
    stride_om,
    stride_ok,
    seqlen_q,
    seqlen_k,
    BLOCK_M: tl.constexpr,
    BLOCK_N: tl.constexpr,
    HEAD_DIM: tl.constexpr,
    CAUSAL: tl.constexpr,
):
    start_m = tl.program_id(0)
    off_hz = tl.program_id(1)
    q_off = off_hz * stride_qh
    k_off = off_hz * stride_kh
    v_off = off_hz * stride_vh
    offs_m = start_m * BLOCK_M + tl.arange(0, BLOCK_M)
    offs_d = tl.arange(0, HEAD_DIM)
    offs_n = tl.arange(0, BLOCK_N)
    q_ptrs = Q + q_off + offs_m[:, None] * stride_qm + offs_d[None, :] * stride_qk
    k_ptrs = K + k_off + offs_d[:, None] * stride_kk + offs_n[None, :] * stride_kn
    v_ptrs = V + v_off + offs_n[:, None] * stride_vn + offs_d[None, :] * stride_vk
    m_i = tl.full([BLOCK_M], float("-inf"), dtype=tl.float32)
    l_i = tl.zeros([BLOCK_M], dtype=tl.float32) + 1.0
    acc = tl.zeros([BLOCK_M, HEAD_DIM], dtype=tl.float32)
    q = tl.load(q_ptrs)
    acc, l_i, m_i = _attn_fwd_inner(
        acc,
        l_i,
        m_i,
        q,
        k_ptrs,
        v_ptrs,
        sm_scale,
        stride_kn,
        stride_vn,
        start_m,
        seqlen_k,
        BLOCK_M,
        BLOCK_N,
        HEAD_DIM,
        CAUSAL,
    )
    acc = acc / l_i[:, None]
    lse = m_i + tl.math.log2(l_i) / 1.4426950408889634
    o_ptrs = (
        Out
        + off_hz * stride_oh
        + offs_m[:, None] * stride_om
        + offs_d[None, :] * stride_ok
    )
    tl.store(o_ptrs, acc.to(Out.dtype.element_ty))
    tl.store(Lse + off_hz * seqlen_q + offs_m, lse)

# config = {"BLOCK_M": 32, "BLOCK_N": 128, "HEAD_DIM": 64, "arch": "sm_90", "causal": false, "dtype": "fp16", "num_stages": 3, "num_warps": 8}
# arch = sm_90


// ===== COMPILED SASS (sm_90a) =====

	.target	sm_90a

	.elftype	@"ET_EXEC"


//--------------------- .note.nv.tkinfo           --------------------------
	.section	.note.nv.tkinfo,"",@"SHT_NOTE"
	.sectionflags	@"SHF_NOTE_NV_TKINFO"
	.tkinfo
        /*0018*/ 	.word	0x00000002
        /*0030*/ 	.string	""
        /*0030*/ 	.string	"ptxas"
        /*0030*/ 	.string	"Cuda compilation tools, release 13.0, V13.0.88"
        /*0030*/ 	.string	"Build cuda_13.0.r13.0/compiler.36424714_0"
        /*0030*/ 	.string	"-v  -suppress-debug-info  -lineinfo  -arch sm_90a "



//--------------------- .note.nv.cuinfo           --------------------------
	.section	.note.nv.cuinfo,"",@"SHT_NOTE"
	.sectionflags	@"SHF_NOTE_NV_CUINFO"
        /*0018*/ 	.short	0x0002
        /*001a*/ 	.short	0x005a
        /*001c*/ 	.short	0x0082
	.zero		2


//--------------------- .nv.info                  --------------------------
	.section	.nv.info,"",@"SHT_CUDA_INFO"
	.align	4


	//----- nvinfo : EIATTR_REGCOUNT
	.align		4
        /*0000*/ 	.byte	0x04, 0x2f
        /*0002*/ 	.short	(.L_2 - .L_1)
	.align		4
.L_1:
        /*0004*/ 	.word	index@(attn_fwd)
        /*0008*/ 	.word	0x000000f8


	//----- nvinfo : EIATTR_FRAME_SIZE
	.align		4
.L_2:
        /*000c*/ 	.byte	0x04, 0x11
        /*000e*/ 	.short	(.L_4 - .L_3)
	.align		4
.L_3:
        /*0010*/ 	.word	index@(attn_fwd)
        /*0014*/ 	.word	0x00000000


	//----- nvinfo : EIATTR_MIN_STACK_SIZE
	.align		4
.L_4:
        /*0018*/ 	.byte	0x04, 0x12
        /*001a*/ 	.short	(.L_6 - .L_5)
	.align		4
.L_5:
        /*001c*/ 	.word	index@(attn_fwd)
        /*0020*/ 	.word	0x00000000
.L_6:


//--------------------- .nv.compat                --------------------------
	.section	.nv.compat,"",@"SHT_CUDA_COMPAT_INFO"
	.align	4
        /*0000*/ 	.byte	0x02, 0x09, 0x01, 0x00, 0x02, 0x02, 0x01, 0x00, 0x02, 0x05, 0x05, 0x00, 0x03, 0x07, 0x01, 0x01
        /*0010*/ 	.byte	0x02, 0x03, 0x00, 0x00, 0x02, 0x06, 0x01, 0x00, 0x04, 0x0b, 0x08, 0x00, 0x00, 0x00, 0x00, 0x00
        /*0020*/ 	.byte	0x00, 0x00, 0x00, 0x00


//--------------------- .nv.info.attn_fwd         --------------------------
	.section	.nv.info.attn_fwd,"",@"SHT_CUDA_INFO"
	.sectionflags	@""
	.align	4


	//----- nvinfo : EIATTR_CUDA_API_VERSION
	.align		4
        /*0000*/ 	.byte	0x04, 0x37
        /*0002*/ 	.short	(.L_8 - .L_7)
.L_7:
        /*0004*/ 	.word	0x00000082


	//----- nvinfo : EIATTR_KPARAM_INFO
	.align		4
.L_8:
        /*0008*/ 	.byte	0x04, 0x17
        /*000a*/ 	.short	(.L_10 - .L_9)
.L_9:
        /*000c*/ 	.word	0x00000000
        /*0010*/ 	.short	0x0019
        /*0012*/ 	.short	0x0080
        /*0014*/ 	.byte	0x00, 0xf4, 0x21, 0x00


	//----- nvinfo : EIATTR_KPARAM_INFO
	.align		4
.L_10:
        /*0018*/ 	.byte	0x04, 0x17
        /*001a*/ 	.short	(.L_12 - .L_11)
.L_11:
        /*001c*/ 	.word	0x00000000
        /*0020*/ 	.short	0x0018
        /*0022*/ 	.short	0x0078
        /*0024*/ 	.byte	0x00, 0xf4, 0x21, 0x00


	//----- nvinfo : EIATTR_KPARAM_INFO
	.align		4
.L_12:
        /*0028*/ 	.byte	0x04, 0x17
        /*002a*/ 	.short	(.L_14 - .L_13)
.L_13:
        /*002c*/ 	.word	0x00000000
        /*0030*/ 	.short	0x0017
        /*0032*/ 	.short	0x0070
        /*0034*/ 	.byte	0x00, 0xf0, 0x11, 0x00


	//----- nvinfo : EIATTR_KPARAM_INFO
	.align		4
.L_14:
        /*0038*/ 	.byte	0x04, 0x17
        /*003a*/ 	.short	(.L_16 - .L_15)
.L_15:
        /*003c*/ 	.word	0x00000000
        /*0040*/ 	.short	0x0016
        /*0042*/ 	.short	0x006c
        /*0044*/ 	.byte	0x00, 0xf0, 0x11, 0x00


	//----- nvinfo : EIATTR_KPARAM_INFO
	.align		4
.L_16:
        /*0048*/ 	.byte	0x04, 0x17
        /*004a*/ 	.short	(.L_18 - .L_17)
.L_17:
        /*004c*/ 	.word	0x00000000
        /*0050*/ 	.short	0x0015
        /*0052*/ 	.short	0x0068
        /*0054*/ 	.byte	0x00, 0xf0, 0x11, 0x00


	//----- nvinfo : EIATTR_KPARAM_INFO
	.align		4
.L_18:
        /*0058*/ 	.byte	0x04, 0x17
        /*005a*/ 	.short	(.L_20 - .L_19)
.L_19:
        /*005c*/ 	.word	0x00000000
        /*0060*/ 	.short	0x0014
        /*0062*/ 	.short	0x0064
        /*0064*/ 	.byte	0x00, 0xf0, 0x11, 0x00


	//----- nvinfo : EIATTR_KPARAM_INFO
	.align		4
.L_20:
        /*0068*/ 	.byte	0x04, 0x17
        /*006a*/ 	.short	(.L_22 - .L_21)
.L_21:
        /*006c*/ 	.word	0x00000000
        /*0070*/ 	.short	0x0013
        /*0072*/ 	.short	0x0060
        /*0074*/ 	.byte	0x00, 0xf0, 0x11, 0x00


	//----- nvinfo : EIATTR_KPARAM_INFO
	.align		4
.L_22:
        /*0078*/ 	.byte	0x04, 0x17
        /*007a*/ 	.short	(.L_24 - .L_23)
.L_23:
        /*007c*/ 	.word	0x00000000
        /*0080*/ 	.short	0x0012
        /*0082*/ 	.short	0x005c
        /*0084*/ 	.byte	0x00, 0xf0, 0x11, 0x00


	//----- nvinfo : EIATTR_KPARAM_INFO
	.align		4
.L_24:
        /*0088*/ 	.byte	0x04, 0x17
        /*008a*/ 	.short	(.L_26 - .L_25)
.L_25:
        /*008c*/ 	.word	0x00000000
        /*0090*/ 	.short	0x0011
        /*0092*/ 	.short	0x0058
        /*0094*/ 	.byte	0x00, 0xf0, 0x11, 0x00


	//----- nvinfo : EIATTR_KPARAM_INFO
	.align		4
.L_26:
        /*0098*/ 	.byte	0x04, 0x17
        /*009a*/ 	.short	(.L_28 - .L_27)
.L_27:
        /*009c*/ 	.word	0x00000000
        /*00a0*/ 	.short	0x0010
        /*00a2*/ 	.short	0x0054
        /*00a4*/ 	.byte	0x00, 0xf0, 0x11, 0x00


	//----- nvinfo : EIATTR_KPARAM_INFO
	.align		4
.L_28:
        /*00a8*/ 	.byte	0x04, 0x17
        /*00aa*/ 	.short	(.L_30 - .L_29)
.L_29:
        /*00ac*/ 	.word	0x00000000
        /*00b0*/ 	.short	0x000f
        /*00b2*/ 	.short	0x0050
        /*00b4*/ 	.byte	0x00, 0xf0, 0x11, 0x00


	//----- nvinfo : EIATTR_KPARAM_INFO
	.align		4
.L_30:
        /*00b8*/ 	.byte	0x04, 0x17
        /*00ba*/ 	.short	(.L_32 - .L_31)
.L_31:
        /*00bc*/ 	.word	0x00000000
        /*00c0*/ 	.short	0x000e
        /*00c2*/ 	.short	0x004c
        /*00c4*/ 	.byte	0x00, 0xf0, 0x11, 0x00


	//----- nvinfo : EIATTR_KPARAM_INFO
	.align		4
.L_32:
        /*00c8*/ 	.byte	0x04, 0x17
        /*00ca*/ 	.short	(.L_34 - .L_33)
.L_33:
        /*00cc*/ 	.word	0x00000000
        /*00d0*/ 	.short	0x000d
        /*00d2*/ 	.short	0x0048
        /*00d4*/ 	.byte	0x00, 0xf0, 0x11, 0x00


	//----- nvinfo : EIATTR_KPARAM_INFO
	.align		4
.L_34:
        /*00d8*/ 	.byte	0x04, 0x17
        /*00da*/ 	.short	(.L_36 - .L_35)
.L_35:
        /*00dc*/ 	.word	0x00000000
        /*00e0*/ 	.short	0x000c
        /*00e2*/ 	.short	0x0044
        /*00e4*/ 	.byte	0x00, 0xf0, 0x11, 0x00


	//----- nvinfo : EIATTR_KPARAM_INFO
	.align		4
.L_36:
        /*00e8*/ 	.byte	0x04, 0x17
        /*00ea*/ 	.short	(.L_38 - .L_37)
.L_37:
        /*00ec*/ 	.word	0x00000000
        /*00f0*/ 	.short	0x000b
        /*00f2*/ 	.short	0x0040
        /*00f4*/ 	.byte	0x00, 0xf0, 0x11, 0x00


	//----- nvinfo : EIATTR_KPARAM_INFO
	.align		4
.L_38:
        /*00f8*/ 	.byte	0x04, 0x17
        /*00fa*/ 	.short	(.L_40 - .L_39)
.L_39:
        /*00fc*/ 	.word	0x00000000
        /*0100*/ 	.short	0x000a
        /*0102*/ 	.short	0x003c
        /*0104*/ 	.byte	0x00, 0xf0, 0x11, 0x00


	//----- nvinfo : EIATTR_KPARAM_INFO
	.align		4
.L_40:
        /*0108*/ 	.byte	0x04, 0x17
        /*010a*/ 	.short	(.L_42 - .L_41)
.L_41:
        /*010c*/ 	.word	0x00000000
        /*0110*/ 	.short	0x0009
        /*0112*/ 	.short	0x0038
        /*0114*/ 	.byte	0x00, 0xf0, 0x11, 0x00


	//----- nvinfo : EIATTR_KPARAM_INFO
	.align		4
.L_42:
        /*0118*/ 	.byte	0x04, 0x17
        /*011a*/ 	.short	(.L_44 - .L_43)
.L_43:
        /*011c*/ 	.word	0x00000000
        /*0120*/ 	.short	0x0008
        /*0122*/ 	.short	0x0034
        /*0124*/ 	.byte	0x00, 0xf0, 0x11, 0x00


	//----- nvinfo : EIATTR_KPARAM_INFO
	.align		4
.L_44:
        /*0128*/ 	.byte	0x04, 0x17
        /*012a*/ 	.short	(.L_46 - .L_45)
.L_45:
        /*012c*/ 	.word	0x00000000
        /*0130*/ 	.short	0x0007
        /*0132*/ 	.short	0x0030
        /*0134*/ 	.byte	0x00, 0xf0, 0x11, 0x00


	//----- nvinfo : EIATTR_KPARAM_INFO
	.align		4
.L_46:
        /*0138*/ 	.byte	0x04, 0x17
        /*013a*/ 	.short	(.L_48 - .L_47)
.L_47:
        /*013c*/ 	.word	0x00000000
        /*0140*/ 	.short	0x0006
        /*0142*/ 	.short	0x002c
        /*0144*/ 	.byte	0x00, 0xf0, 0x11, 0x00


	//----- nvinfo : EIATTR_KPARAM_INFO
	.align		4
.L_48:
        /*0148*/ 	.byte	0x04, 0x17
        /*014a*/ 	.short	(.L_50 - .L_49)
.L_49:
        /*014c*/ 	.word	0x00000000
        /*0150*/ 	.short	0x0005
        /*0152*/ 	.short	0x0028
        /*0154*/ 	.byte	0x00, 0xf0, 0x11, 0x00


	//----- nvinfo : EIATTR_KPARAM_INFO
	.align		4
.L_50:
        /*0158*/ 	.byte	0x04, 0x17
        /*015a*/ 	.short	(.L_52 - .L_51)
.L_51:
        /*015c*/ 	.word	0x00000000
        /*0160*/ 	.short	0x0004
        /*0162*/ 	.short	0x0020
        /*0164*/ 	.byte	0x00, 0xf4, 0x21, 0x00


	//----- nvinfo : EIATTR_KPARAM_INFO
	.align		4
.L_52:
        /*0168*/ 	.byte	0x04, 0x17
        /*016a*/ 	.short	(.L_54 - .L_53)
.L_53:
        /*016c*/ 	.word	0x00000000
        /*0170*/ 	.short	0x0003
        /*0172*/ 	.short	0x0018
        /*0174*/ 	.byte	0x00, 0xf4, 0x21, 0x00


	//----- nvinfo : EIATTR_KPARAM_INFO
	.align		4
.L_54:
        /*0178*/ 	.byte	0x04, 0x17
        /*017a*/ 	.short	(.L_56 - .L_55)
.L_55:
        /*017c*/ 	.word	0x00000000
        /*0180*/ 	.short	0x0002
        /*0182*/ 	.short	0x0010
        /*0184*/ 	.byte	0x00, 0xf4, 0x21, 0x00


	//----- nvinfo : EIATTR_KPARAM_INFO
	.align		4
.L_56:
        /*0188*/ 	.byte	0x04, 0x17
        /*018a*/ 	.short	(.L_58 - .L_57)
.L_57:
        /*018c*/ 	.word	0x00000000
        /*0190*/ 	.short	0x0001
        /*0192*/ 	.short	0x0008
        /*0194*/ 	.byte	0x00, 0xf4, 0x21, 0x00


	//----- nvinfo : EIATTR_KPARAM_INFO
	.align		4
.L_58:
        /*0198*/ 	.byte	0x04, 0x17
        /*019a*/ 	.short	(.L_60 - .L_59)
.L_59:
        /*019c*/ 	.word	0x00000000
        /*01a0*/ 	.short	0x0000
        /*01a2*/ 	.short	0x0000
        /*01a4*/ 	.byte	0x00, 0xf4, 0x21, 0x00


	//----- nvinfo : EIATTR_SPARSE_MMA_MASK
	.align		4
.L_60:
        /*01a8*/ 	.byte	0x03, 0x50
        /*01aa*/ 	.short	0x0000


	//----- nvinfo : EIATTR_MAXREG_COUNT
	.align		4
        /*01ac*/ 	.byte	0x03, 0x1b
        /*01ae*/ 	.short	0x00ff


	//----- nvinfo : EIATTR_NUM_BARRIERS
	.align		4
        /*01b0*/ 	.byte	0x02, 0x4c
        /*01b2*/ 	.byte	0x01
	.zero		1


	//----- nvinfo : EIATTR_MERCURY_ISA_VERSION
	.align		4
        /*01b4*/ 	.byte	0x03, 0x5f
        /*01b6*/ 	.short	0x0101


	//----- nvinfo : EIATTR_COOP_GROUP_MASK_REGIDS
	.align		4
        /*01b8*/ 	.byte	0x04, 0x29
        /*01ba*/ 	.short	(.L_62 - .L_61)


	//   ....[0]....
.L_61:
        /*01bc*/ 	.word	0xffffffff


	//   ....[1]....
        /*01c0*/ 	.word	0xffffffff


	//   ....[2]....
        /*01c4*/ 	.word	0xffffffff


	//   ....[3]....
        /*01c8*/ 	.word	0xffffffff


	//   ....[4]....
        /*01cc*/ 	.word	0xffffffff


	//   ....[5]....
        /*01d0*/ 	.word	0xffffffff


	//   ....[6]....
        /*01d4*/ 	.word	0xffffffff


	//   ....[7]....
        /*01d8*/ 	.word	0xffffffff


	//   ....[8]....
        /*01dc*/ 	.word	0xffffffff


	//   ....[9]....
        /*01e0*/ 	.word	0xffffffff


	//   ....[10]....
        /*01e4*/ 	.word	0xffffffff


	//   ....[11]....
        /*01e8*/ 	.word	0xffffffff


	//   ....[12]....
        /*01ec*/ 	.word	0xffffffff


	//   ....[13]....
        /*01f0*/ 	.word	0xffffffff


	//   ....[14]....
        /*01f4*/ 	.word	0xffffffff


	//   ....[15]....
        /*01f8*/ 	.word	0xffffffff


	//   ....[16]....
        /*01fc*/ 	.word	0xffffffff


	//   ....[17]....
        /*0200*/ 	.word	0xffffffff


	//   ....[18]....
        /*0204*/ 	.word	0xffffffff


	//   ....[19]....
        /*0208*/ 	.word	0xffffffff


	//   ....[20]....
        /*020c*/ 	.word	0xffffffff


	//   ....[21]....
        /*0210*/ 	.word	0xffffffff


	//----- nvinfo : EIATTR_COOP_GROUP_INSTR_OFFSETS
	.align		4
.L_62:
        /*0214*/ 	.byte	0x04, 0x28
        /*0216*/ 	.short	(.L_64 - .L_63)


	//   ....[0]....
.L_63:
        /*0218*/ 	.word	0x000020e0


	//   ....[1]....
        /*021c*/ 	.word	0x000020f0


	//   ....[2]....
        /*0220*/ 	.word	0x00002100


	//   ....[3]....
        /*0224*/ 	.word	0x00002110


	//   ....[4]....
        /*0228*/ 	.word	0x00002160


	//   ....[5]....
        /*022c*/ 	.word	0x00002170


	//   ....[6]....
        /*0230*/ 	.word	0x00002180


	//   ....[7]....
        /*0234*/ 	.word	0x00002190


	//   ....[8]....
        /*0238*/ 	.word	0x000022c0


	//   ....[9]....
        /*023c*/ 	.word	0x000022e0


	//   ....[10]....
        /*0240*/ 	.word	0x00002300


	//   ....[11]....
        /*0244*/ 	.word	0x00002780


	//   ....[12]....
        /*0248*/ 	.word	0x00002790


	//   ....[13]....
        /*024c*/ 	.word	0x000027a0


	//   ....[14]....
        /*0250*/ 	.word	0x000027b0


	//   ....[15]....
        /*0254*/ 	.word	0x00002810


	//   ....[16]....
        /*0258*/ 	.word	0x00002820


	//   ....[17]....
        /*025c*/ 	.word	0x00002830


	//   ....[18]....
        /*0260*/ 	.word	0x00002840


	//   ....[19]....
        /*0264*/ 	.word	0x000028f0


	//   ....[20]....
        /*0268*/ 	.word	0x00002910


	//   ....[21]....
        /*026c*/ 	.word	0x00002930


	//----- nvinfo : EIATTR_EXIT_INSTR_OFFSETS
	.align		4
.L_64:
        /*0270*/ 	.byte	0x04, 0x1c
        /*0272*/ 	.short	(.L_66 - .L_65)


	//   ....[0]....
.L_65:
        /*0274*/ 	.word	0x000044d0


	//   ....[1]....
        /*0278*/ 	.word	0x00004500


	//----- nvinfo : EIATTR_REQNTID
	.align		4
.L_66:
        /*027c*/ 	.byte	0x04, 0x10
        /*027e*/ 	.short	(.L_68 - .L_67)
.L_67:
        /*0280*/ 	.word	0x00000100
        /*0284*/ 	.word	0x00000001
        /*0288*/ 	.word	0x00000001


	//----- nvinfo : EIATTR_CBANK_PARAM_SIZE
	.align		4
.L_68:
        /*028c*/ 	.byte	0x03, 0x19
        /*028e*/ 	.short	0x0088


	//----- nvinfo : EIATTR_PARAM_CBANK
	.align		4
        /*0290*/ 	.byte	0x04, 0x0a
        /*0292*/ 	.short	(.L_70 - .L_69)
	.align		4
.L_69:
        /*0294*/ 	.word	index@(.nv.constant0.attn_fwd)
        /*0298*/ 	.short	0x0210
        /*029a*/ 	.short	0x0088


	//----- nvinfo : EIATTR_SW_WAR
	.align		4
.L_70:
        /*029c*/ 	.byte	0x04, 0x36
        /*029e*/ 	.short	(.L_72 - .L_71)
.L_71:
        /*02a0*/ 	.word	0x00000008
.L_72:


//--------------------- .nv.callgraph             --------------------------
	.section	.nv.callgraph,"",@"SHT_CUDA_CALLGRAPH"
	.align	4
	.sectionentsize	8
	.align		4
        /*0000*/ 	.word	0x00000000
	.align		4
        /*0004*/ 	.word	0xffffffff
	.align		4
        /*0008*/ 	.word	0x00000000
	.align		4
        /*000c*/ 	.word	0xfffffffe
	.align		4
        /*0010*/ 	.word	0x00000000
	.align		4
        /*0014*/ 	.word	0xfffffffd
	.align		4
        /*0018*/ 	.word	0x00000000
	.align		4
        /*001c*/ 	.word	0xfffffffc


//--------------------- .nv.constant4             --------------------------
	.section	.nv.constant4,"a",@progbits
	.align	8
	.align		8
.nv.constant4:
        /*0000*/ 	.dword	_$_str


//--------------------- .text.attn_fwd            --------------------------
	.section	.text.attn_fwd,"ax",@progbits
	.align	128
        .global         attn_fwd
        .type           attn_fwd,@function
        .size           attn_fwd,(.L_x_3 - attn_fwd)
        .other          attn_fwd,@"STO_CUDA_ENTRY STV_DEFAULT"
attn_fwd:
.text.attn_fwd:
[----:B------:R-:W-:Y:S01]  /*0000*/  LDC R1, c[0x0][0x28] ;  /* 0x00000a00ff017b82 */ /* 0x000fe20000000800 */
[----:B------:R-:W0:Y:S07]  /*0010*/  S2R R0, SR_TID.X ;  /* 0x0000000000007919 */ /* 0x000e2e0000002100 */
[----:B------:R-:W1:Y:S01]  /*0020*/  S2UR UR7, SR_CTAID.Y ;  /* 0x00000000000779c3 */ /* 0x000e620000002600 */
[----:B------:R-:W-:Y:S01]  /*0030*/  ULDC.64 UR4, c[0x0][0x240] ;  /* 0x0000900000047ab9 */ /* 0x000fe20000000a00 */
[----:B------:R-:W-:Y:S01]  /*0040*/  ULDC.64 UR10, c[0x0][0x208] ;  /* 0x00008200000a7ab9 */ /* 0x000fe20000000a00 */
[----:B------:R-:W2:Y:S05]  /*0050*/  S2R R3, SR_CTAID.X ;  /* 0x0000000000037919 */ /* 0x000eaa0000002500 */
[----:B------:R-:W3:Y:S08]  /*0060*/  LDC R14, c[0x0][0x248] ;  /* 0x00009200ff0e7b82 */ /* 0x000ef00000000800 */
[----:B------:R-:W4:Y:S01]  /*0070*/  LDC.64 R24, c[0x0][0x210] ;  /* 0x00008400ff187b82 */ /* 0x000f220000000a00 */
[----:B-1----:R-:W-:-:S07]  /*0080*/  UIMAD UR4, UR7, UR4, URZ ;  /* 0x00000004070472a4 */ /* 0x002fce000f8e023f */
[----:B------:R-:W1:Y:S01]  /*0090*/  LDC R17, c[0x0][0x280] ;  /* 0x0000a000ff117b82 */ /* 0x000e620000000800 */
[----:B------:R-:W-:Y:S01]  /*00a0*/  USHF.L.U32 UR6, UR4, 0x1, URZ ;  /* 0x0000000104067899 */ /* 0x000fe2000800063f */
[----:B0-----:R-:W-:Y:S02]  /*00b0*/  LOP3.LUT R2, R0, 0x1f, RZ, 0xc0, !PT ;  /* 0x0000001f00027812 */ /* 0x001fe400078ec0ff */
[----:B------:R-:W-:-:S03]  /*00c0*/  SHF.R.U32.HI R4, RZ, 0x5, R0 ;  /* 0x00000005ff047819 */ /* 0x000fc60000011600 */
[----:B--2---:R-:W-:Y:S01]  /*00d0*/  IMAD R2, R3, 0x20, R2 ;  /* 0x0000002003027824 */ /* 0x004fe200078e0202 */
[----:B------:R-:W-:-:S03]  /*00e0*/  SGXT.U32 R4, R4, 0x3 ;  /* 0x000000030404781a */ /* 0x000fc60000000000 */
[----:B------:R-:W-:Y:S01]  /*00f0*/  IMAD R3, R2, UR5, RZ ;  /* 0x0000000502037c24 */ /* 0x000fe2000f8e02ff */
[----:B------:R-:W-:Y:S01]  /*0100*/  UIMAD.WIDE UR4, UR4, 0x2, URZ ;  /* 0x00000002040478a5 */ /* 0x000fe2000f8e023f */
[----:B---3--:R-:W-:Y:S02]  /*0110*/  IMAD R7, R4, R14, RZ ;  /* 0x0000000e04077224 */ /* 0x008fe400078e02ff */
[C---:B------:R-:W-:Y:S02]  /*0120*/  IMAD.SHL.U32 R5, R3.reuse, 0x2, RZ ;  /* 0x0000000203057824 */ /* 0x040fe400078e00ff */
[----:B------:R-:W-:-:S03]  /*0130*/  IMAD.HI R4, R3, 0x2, RZ ;  /* 0x0000000203047827 */ /* 0x000fc600078e02ff */
[----:B----4-:R-:W-:Y:S01]  /*0140*/  IADD3 R24, P0, P1, R5, UR6, R24 ;  /* 0x0000000605187c10 */ /* 0x010fe2000f91e018 */
[----:B------:R-:W-:-:S03]  /*0150*/  IMAD R3, R14, 0x8, R7 ;  /* 0x000000080e037824 */ /* 0x000fc600078e0207 */
[----:B------:R-:W-:Y:S02]  /*0160*/  IADD3.X R26, R4, UR5, R25, P0, P1 ;  /* 0x00000005041a7c10 */ /* 0x000fe400087e2419 */
[C---:B------:R-:W-:Y:S02]  /*0170*/  LEA R9, R14.reuse, R3, 0x3 ;  /* 0x000000030e097211 */ /* 0x040fe400078e18ff */
[-C--:B------:R-:W-:Y:S02]  /*0180*/  LEA R4, P0, R7, R24.reuse, 0x1 ;  /* 0x0000001807047211 */ /* 0x080fe400078008ff */
[----:B------:R-:W-:Y:S01]  /*0190*/  LEA R6, P1, R3, R24, 0x1 ;  /* 0x0000001803067211 */ /* 0x000fe200078208ff */
[----:B------:R-:W-:Y:S01]  /*01a0*/  IMAD R11, R14, 0x8, R9 ;  /* 0x000000080e0b7824 */ /* 0x000fe200078e0209 */
[----:B------:R-:W-:Y:S02]  /*01b0*/  LEA.HI.X.SX32 R5, R7, R26, 0x1, P0 ;  /* 0x0000001a07057211 */ /* 0x000fe400000f0eff */
[----:B------:R-:W-:-:S02]  /*01c0*/  LEA R8, P0, R9, R24, 0x1 ;  /* 0x0000001809087211 */ /* 0x000fc400078008ff */
[-C--:B------:R-:W-:Y:S01]  /*01d0*/  LEA.HI.X.SX32 R7, R3, R26.reuse, 0x1, P1 ;  /* 0x0000001a03077211 */ /* 0x080fe200008f0eff */
[C---:B------:R-:W-:Y:S01]  /*01e0*/  IMAD R3, R14.reuse, 0x8, R11 ;  /* 0x000000080e037824 */ /* 0x040fe200078e020b */
[----:B------:R-:W-:Y:S01]  /*01f0*/  LEA.HI.X.SX32 R9, R9, R26, 0x1, P0 ;  /* 0x0000001a09097211 */ /* 0x000fe200000f0eff */
[----:B------:R0:W2:Y:S01]  /*0200*/  LDG.E.U16 R18, desc[UR10][R4.64] ;  /* 0x0000000a04127981 */ /* 0x0000a2000c1e1500 */
[C---:B------:R-:W-:Y:S01]  /*0210*/  LEA R10, P0, R11.reuse, R24, 0x1 ;  /* 0x000000180b0a7211 */ /* 0x040fe200078008ff */
[C---:B------:R-:W-:Y:S02]  /*0220*/  IMAD R15, R14.reuse, 0x8, R3 ;  /* 0x000000080e0f7824 */ /* 0x040fe400078e0203 */
[----:B------:R3:W4:Y:S01]  /*0230*/  LDG.E.U16 R20, desc[UR10][R6.64] ;  /* 0x0000000a06147981 */ /* 0x000722000c1e1500 */
[----:B------:R-:W-:Y:S02]  /*0240*/  LEA.HI.X.SX32 R11, R11, R26, 0x1, P0 ;  /* 0x0000001a0b0b7211 */ /* 0x000fe400000f0eff */
[----:B------:R-:W-:Y:S01]  /*0250*/  LEA R12, P0, R3, R24, 0x1 ;  /* 0x00000018030c7211 */ /* 0x000fe200078008ff */
[----:B------:R5:W4:Y:S01]  /*0260*/  LDG.E.U16 R22, desc[UR10][R8.64] ;  /* 0x0000000a08167981 */ /* 0x000b22000c1e1500 */
[----:B------:R-:W-:-:S02]  /*0270*/  LEA R16, R14, R15, 0x3 ;  /* 0x0000000f0e107211 */ /* 0x000fc400078e18ff */
[----:B------:R-:W-:Y:S01]  /*0280*/  LEA.HI.X.SX32 R13, R3, R26, 0x1, P0 ;  /* 0x0000001a030d7211 */ /* 0x000fe200000f0eff */
[----:B------:R1:W4:Y:S01]  /*0290*/  LDG.E.U16 R10, desc[UR10][R10.64] ;  /* 0x0000000a0a0a7981 */ /* 0x000322000c1e1500 */
[CC--:B0-----:R-:W-:Y:S01]  /*02a0*/  LEA R4, P0, R15.reuse, R24.reuse, 0x1 ;  /* 0x000000180f047211 */ /* 0x0c1fe200078008ff */
[----:B------:R-:W-:Y:S01]  /*02b0*/  IMAD R3, R14, 0x8, R16 ;  /* 0x000000080e037824 */ /* 0x000fe200078e0210 */
[C---:B------:R-:W-:Y:S01]  /*02c0*/  LEA R14, P1, R16.reuse, R24, 0x1 ;  /* 0x00000018100e7211 */ /* 0x040fe200078208ff */
[----:B------:R-:W4:Y:S01]  /*02d0*/  LDG.E.U16 R12, desc[UR10][R12.64] ;  /* 0x0000000a0c0c7981 */ /* 0x000f22000c1e1500 */
[----:B------:R-:W-:Y:S02]  /*02e0*/  LEA.HI.X.SX32 R5, R15, R26, 0x1, P0 ;  /* 0x0000001a0f057211 */ /* 0x000fe400000f0eff */
[----:B---3--:R-:W-:Y:S02]  /*02f0*/  LEA R6, P0, R3, R24, 0x1 ;  /* 0x0000001803067211 */ /* 0x008fe400078008ff */
[----:B------:R-:W-:-:S02]  /*0300*/  LEA.HI.X.SX32 R15, R16, R26, 0x1, P1 ;  /* 0x0000001a100f7211 */ /* 0x000fc400008f0eff */
[----:B------:R-:W-:Y:S01]  /*0310*/  LEA.HI.X.SX32 R7, R3, R26, 0x1, P0 ;  /* 0x0000001a03077211 */ /* 0x000fe200000f0eff */
[----:B------:R0:W3:Y:S04]  /*0320*/  LDG.E.U16 R16, desc[UR10][R4.64] ;  /* 0x0000000a04107981 */ /* 0x0000e8000c1e1500 */
[----:B------:R-:W3:Y:S04]  /*0330*/  LDG.E.U16 R14, desc[UR10][R14.64] ;  /* 0x0000000a0e0e7981 */ /* 0x000ee8000c1e1500 */
[----:B------:R0:W3:Y:S01]  /*0340*/  LDG.E.U16 R24, desc[UR10][R6.64] ;  /* 0x0000000a06187981 */ /* 0x0000e2000c1e1500 */
[----:B------:R-:W0:Y:S01]  /*0350*/  S2UR UR6, SR_CgaCtaId ;  /* 0x00000000000679c3 */ /* 0x000e220000008800 */
[----:B-----5:R-:W-:Y:S01]  /*0360*/  IMAD.SHL.U32 R9, R0, 0x20, RZ ;  /* 0x0000002000097824 */ /* 0x020fe200078e00ff */
[----:B-1----:R-:W-:-:S02]  /*0370*/  SHF.R.U32.HI R11, RZ, 0x4, R0 ;  /* 0x00000004ff0b7819 */ /* 0x002fc40000011600 */
[C---:B0-----:R-:W-:Y:S02]  /*0380*/  LOP3.LUT R5, R0.reuse, 0x3f, RZ, 0xc0, !PT ;  /* 0x0000003f00057812 */ /* 0x041fe400078ec0ff */
[C---:B------:R-:W-:Y:S02]  /*0390*/  LOP3.LUT R4, R0.reuse, 0x18, RZ, 0xc0, !PT ;  /* 0x0000001800047812 */ /* 0x040fe400078ec0ff */
[----:B------:R-:W-:Y:S02]  /*03a0*/  LOP3.LUT R8, R0, 0xc0, RZ, 0xc0, !PT ;  /* 0x000000c000087812 */ /* 0x000fe400078ec0ff */
[----:B------:R-:W-:Y:S02]  /*03b0*/  LOP3.LUT R9, R9, 0x60, RZ, 0xc0, !PT ;  /* 0x0000006009097812 */ /* 0x000fe400078ec0ff */
[----:B------:R-:W-:Y:S01]  /*03c0*/  LOP3.LUT R26, R11, 0x2, RZ, 0xc0, !PT ;  /* 0x000000020b1a7812 */ /* 0x000fe200078ec0ff */
[----:B------:R-:W-:Y:S01]  /*03d0*/  UMOV UR4, 0x400 ;  /* 0x0000040000047882 */ /* 0x000fe20000000000 */
[----:B------:R-:W-:-:S02]  /*03e0*/  LEA R11, R4, R5, 0x5 ;  /* 0x00000005040b7211 */ /* 0x000fc400078e28ff */
[----:B------:R-:W-:Y:S01]  /*03f0*/  ISETP.GE.AND P1, PT, R17, 0x1, PT ;  /* 0x000000011100780c */ /* 0x000fe20003f26270 */
[----:B------:R-:W-:Y:S01]  /*0400*/  IMAD.SHL.U32 R21, R0, 0x2, RZ ;  /* 0x0000000200157824 */ /* 0x000fe200078e00ff */
[--C-:B------:R-:W-:Y:S01]  /*0410*/  SHF.R.U32.HI R6, RZ, 0x2, R8.reuse ;  /* 0x00000002ff067819 */ /* 0x100fe20000011608 */
[----:B------:R-:W-:Y:S01]  /*0420*/  IMAD R9, R8, 0x4, R9 ;  /* 0x0000000408097824 */ /* 0x000fe200078e0209 */
[----:B------:R-:W-:Y:S01]  /*0430*/  SHF.R.U32.HI R7, RZ, 0x1, R8 ;  /* 0x00000001ff077819 */ /* 0x000fe20000011608 */
[----:B------:R-:W-:Y:S01]  /*0440*/  IMAD.SHL.U32 R8, R11, 0x4, RZ ;  /* 0x000000040b087824 */ /* 0x000fe200078e00ff */
[----:B------:R-:W-:Y:S01]  /*0450*/  ULEA UR6, UR6, UR4, 0x18 ;  /* 0x0000000406067291 */ /* 0x000fe2000f8ec03f */
[----:B------:R-:W-:Y:S02]  /*0460*/  LOP3.LUT R5, R6, 0x1fe, R21, 0x78, !PT ;  /* 0x000001fe06057812 */ /* 0x000fe400078e7815 */
[----:B------:R-:W-:Y:S02]  /*0470*/  LOP3.LUT R3, R0, 0x1c, RZ, 0xc0, !PT ;  /* 0x0000001c00037812 */ /* 0x000fe400078ec0ff */
[----:B------:R-:W-:-:S02]  /*0480*/  LOP3.LUT R7, R8, R7, RZ, 0x3c, !PT ;  /* 0x0000000708077212 */ /* 0x000fc400078e3cff */
[----:B------:R-:W-:Y:S01]  /*0490*/  LOP3.LUT R8, R0, 0xff, RZ, 0xc0, !PT ;  /* 0x000000ff00087812 */ /* 0x000fe200078ec0ff */
[----:B------:R-:W-:Y:S01]  /*04a0*/  IMAD.MOV.U32 R100, RZ, RZ, -0x800000 ;  /* 0xff800000ff647424 */ /* 0x000fe200078e00ff */
[----:B------:R-:W-:Y:S01]  /*04b0*/  IADD3 R6, R3, R9, R26 ;  /* 0x0000000903067210 */ /* 0x000fe20007ffe01a */
[----:B------:R-:W-:Y:S01]  /*04c0*/  IMAD.MOV.U32 R9, RZ, RZ, 0x3f800000 ;  /* 0x3f800000ff097424 */ /* 0x000fe200078e00ff */
[----:B------:R-:W-:Y:S01]  /*04d0*/  MOV R104, 0xff800000 ;  /* 0xff80000000687802 */ /* 0x000fe20000000f00 */
[----:B------:R-:W-:Y:S01]  /*04e0*/  IMAD.MOV.U32 R101, RZ, RZ, -0x800000 ;  /* 0xff800000ff657424 */ /* 0x000fe200078e00ff */
[----:B------:R-:W-:Y:S01]  /*04f0*/  CS2R R72, SRZ ;  /* 0x0000000000487805 */ /* 0x000fe2000001ff00 */
[----:B------:R-:W-:Y:S01]  /*0500*/  IMAD.MOV.U32 R102, RZ, RZ, -0x800000 ;  /* 0xff800000ff667424 */ /* 0x000fe200078e00ff */
[----:B------:R-:W-:Y:S01]  /*0510*/  CS2R R74, SRZ ;  /* 0x00000000004a7805 */ /* 0x000fe2000001ff00 */
[----:B------:R-:W-:Y:S01]  /*0520*/  IMAD.MOV.U32 R31, RZ, RZ, 0x3f800000 ;  /* 0x3f800000ff1f7424 */ /* 0x000fe200078e00ff */
[----:B------:R-:W-:Y:S01]  /*0530*/  ISETP.GE.U32.AND P0, PT, R8, 0x20, PT ;  /* 0x000000200800780c */ /* 0x000fe20003f06070 */
[----:B------:R-:W-:Y:S01]  /*0540*/  IMAD.MOV.U32 R30, RZ, RZ, 0x3f800000 ;  /* 0x3f800000ff1e7424 */ /* 0x000fe200078e00ff */
[----:B------:R-:W-:-:S02]  /*0550*/  CS2R R68, SRZ ;  /* 0x0000000000447805 */ /* 0x000fc4000001ff00 */
[----:B------:R-:W-:Y:S01]  /*0560*/  CS2R R70, SRZ ;  /* 0x0000000000467805 */ /* 0x000fe2000001ff00 */
[C---:B------:R-:W-:Y:S01]  /*0570*/  IMAD.SHL.U32 R11, R0.reuse, 0x10, RZ ;  /* 0x00000010000b7824 */ /* 0x040fe200078e00ff */
[----:B------:R-:W-:Y:S01]  /*0580*/  LOP3.LUT R17, R0, 0x3f, RZ, 0xc0, !PT ;  /* 0x0000003f00117812 */ /* 0x000fe200078ec0ff */
[----:B--2---:R-:W-:Y:S04]  /*0590*/  STS.U16 [R5+UR6+0x6000], R18 ;  /* 0x0060001205007988 */ /* 0x004fe80008000406 */
[----:B----4-:R-:W-:Y:S04]  /*05a0*/  STS.U16 [R5+UR6+0x6200], R20 ;  /* 0x0062001405007988 */ /* 0x010fe80008000406 */
[----:B------:R-:W-:Y:S04]  /*05b0*/  STS.U16 [R5+UR6+0x6400], R22 ;  /* 0x0064001605007988 */ /* 0x000fe80008000406 */
[----:B------:R0:W-:Y:S04]  /*05c0*/  STS.U16 [R5+UR6+0x6600], R10 ;  /* 0x0066000a05007988 */ /* 0x0001e80008000406 */
[----:B------:R1:W-:Y:S04]  /*05d0*/  STS.U16 [R5+UR6+0x6800], R12 ;  /* 0x0068000c05007988 */ /* 0x0003e80008000406 */
[----:B---3--:R1:W-:Y:S01]  /*05e0*/  STS.U16 [R5+UR6+0x6a00], R16 ;  /* 0x006a001005007988 */ /* 0x0083e20008000406 */
[----:B0-----:R-:W-:-:S03]  /*05f0*/  MOV R10, 0x3f800000 ;  /* 0x3f800000000a7802 */ /* 0x001fc60000000f00 */
[----:B------:R1:W-:Y:S04]  /*0600*/  STS.U16 [R5+UR6+0x6c00], R14 ;  /* 0x006c000e05007988 */ /* 0x0003e80008000406 */
[----:B------:R1:W-:Y:S01]  /*0610*/  STS.U16 [R5+UR6+0x6e00], R24 ;  /* 0x006e001805007988 */ /* 0x0003e20008000406 */
[----:B------:R-:W-:Y:S05]  /*0620*/  @!P1 BRA `(.L_x_0) ;  /* 0x0000002c00b09947 */ /* 0x000fea0003800000 */
[----:B------:R-:W0:Y:S01]  /*0630*/  LDC.64 R70, c[0x0][0x250] ;  /* 0x00009400ff467b82 */ /* 0x000e220000000a00 */
[----:B------:R-:W-:Y:S01]  /*0640*/  SHF.R.U32.HI R10, RZ, 0x6, R0 ;  /* 0x00000006ff0a7819 */ /* 0x000fe20000011600 */
[C---:B------:R-:W-:Y:S01]  /*0650*/  IMAD.SHL.U32 R19, R0.reuse, 0x100, RZ ;  /* 0x0000010000137824 */ /* 0x040fe200078e00ff */
[----:B------:R-:W-:Y:S01]  /*0660*/  LOP3.LUT R23, R0, 0x7f, RZ, 0xc0, !PT ;  /* 0x0000007f00177812 */ /* 0x000fe200078ec0ff */
[----:B------:R-:W-:Y:S01]  /*0670*/  ULDC UR8, c[0x0][0x258] ;  /* 0x0000960000087ab9 */ /* 0x000fe20000000800 */
[----:B------:R-:W-:Y:S01]  /*0680*/  SGXT.U32 R10, R10, 0x2 ;  /* 0x000000020a0a781a */ /* 0x000fe20000000000 */
[----:B------:R-:W-:Y:S01]  /*0690*/  ULDC.64 UR4, c[0x0][0x260] ;  /* 0x0000980000047ab9 */ /* 0x000fe20000000a00 */
[C---:B------:R-:W-:Y:S01]  /*06a0*/  LOP3.LUT P1, RZ, R0.reuse, 0x80, RZ, 0xc0, !PT ;  /* 0x0000008000ff7812 */ /* 0x040fe2000782c0ff */
[----:B-1----:R-:W-:Y:S01]  /*06b0*/  IMAD.SHL.U32 R12, R23, 0x2, RZ ;  /* 0x00000002170c7824 */ /* 0x002fe200078e00ff */
[C---:B------:R-:W-:Y:S01]  /*06c0*/  LOP3.LUT R14, R0.reuse, 0x7, RZ, 0xc0, !PT ;  /* 0x00000007000e7812 */ /* 0x040fe200078ec0ff */
[----:B------:R-:W1:Y:S01]  /*06d0*/  LDC R80, c[0x0][0x268] ;  /* 0x00009a00ff507b82 */ /* 0x000e620000000800 */
[----:B------:R-:W-:Y:S01]  /*06e0*/  SEL R13, RZ, 0x110, !P1 ;  /* 0x00000110ff0d7807 */ /* 0x000fe20004800000 */
[----:B------:R-:W-:Y:S01]  /*06f0*/  UIMAD UR4, UR7, UR4, URZ ;  /* 0x00000004070472a4 */ /* 0x000fe2000f8e023f */
[----:B------:R-:W-:Y:S01]  /*0700*/  LOP3.LUT R9, R0, 0xe0, RZ, 0xc0, !PT ;  /* 0x000000e000097812 */ /* 0x000fe200078ec0ff */
[----:B------:R-:W-:Y:S01]  /*0710*/  IMAD.SHL.U32 R16, R14, 0x10, RZ ;  /* 0x000000100e107824 */ /* 0x000fe200078e00ff */
[----:B------:R-:W-:Y:S01]  /*0720*/  LOP3.LUT R12, R13, R12, RZ, 0x3c, !PT ;  /* 0x0000000c0d0c7212 */ /* 0x000fe200078e3cff */
[----:B------:R-:W-:Y:S01]  /*0730*/  IMAD R23, R23, UR5, RZ ;  /* 0x0000000517177c24 */ /* 0x000fe2000f8e02ff */
[----:B------:R-:W-:Y:S01]  /*0740*/  LOP3.LUT R15, R0, 0x10, RZ, 0xc0, !PT ;  /* 0x00000010000f7812 */ /* 0x000fe200078ec0ff */
[----:B------:R-:W-:Y:S01]  /*0750*/  IMAD R18, R14, 0x4, R9 ;  /* 0x000000040e127824 */ /* 0x000fe200078e0209 */
[----:B------:R-:W-:Y:S01]  /*0760*/  LOP3.LUT R19, R16, 0xf00, R19, 0xf8, !PT ;  /* 0x00000f0010137812 */ /* 0x000fe200078ef813 */
[----:B------:R-:W2:Y:S01]  /*0770*/  LDC.64 R132, c[0x0][0x220] ;  /* 0x00008800ff847b82 */ /* 0x000ea20000000a00 */
[----:B------:R-:W-:Y:S01]  /*0780*/  IMAD.HI R78, R23, 0x2, RZ ;  /* 0x00000002174e7827 */ /* 0x000fe200078e02ff */
[----:B------:R-:W-:-:S03]  /*0790*/  MOV R158, 0xff800000 ;  /* 0xff800000009e7802 */ /* 0x000fc60000000f00 */
[----:B0-----:R-:W-:Y:S02]  /*07a0*/  IMAD R22, R10, R71, RZ ;  /* 0x000000470a167224 */ /* 0x001fe400078e02ff */
[----:B------:R-:W-:Y:S02]  /*07b0*/  IMAD.SHL.U32 R10, R0, 0x8, RZ ;  /* 0x00000008000a7824 */ /* 0x000fe400078e00ff */
[----:B------:R-:W-:Y:S01]  /*07c0*/  IMAD.MOV.U32 R177, RZ, RZ, -0x800000 ;  /* 0xff800000ffb17424 */ /* 0x000fe200078e00ff */
[C---:B------:R-:W-:Y:S01]  /*07d0*/  LEA R24, R71.reuse, R22, 0x2 ;  /* 0x0000001647187211 */ /* 0x040fe200078e10ff */
[----:B------:R-:W-:Y:S01]  /*07e0*/  IMAD.MOV.U32 R173, RZ, RZ, -0x800000 ;  /* 0xff800000ffad7424 */ /* 0x000fe200078e00ff */
[----:B------:R-:W-:Y:S01]  /*07f0*/  LOP3.LUT R13, R10, 0x30, RZ, 0xc0, !PT ;  /* 0x000000300a0d7812 */ /* 0x000fe200078ec0ff */
[----:B------:R-:W-:Y:S02]  /*0800*/  IMAD.MOV.U32 R159, RZ, RZ, -0x800000 ;  /* 0xff800000ff9f7424 */ /* 0x000fe400078e00ff */
[----:B------:R-:W-:-:S02]  /*0810*/  IMAD R26, R71, 0x4, R24 ;  /* 0x00000004471a7824 */ /* 0x000fc400078e0218 */
[----:B------:R-:W-:Y:S01]  /*0820*/  IMAD R10, R14, 0x40, R13 ;  /* 0x000000400e0a7824 */ /* 0x000fe200078e020d */
[--C-:B------:R-:W-:Y:S01]  /*0830*/  LOP3.LUT R13, R16, 0x30, R21.reuse, 0x78, !PT ;  /* 0x00000030100d7812 */ /* 0x100fe200078e7815 */
[----:B------:R-:W-:Y:S01]  /*0840*/  IMAD R28, R71, 0x4, R26 ;  /* 0x00000004471c7824 */ /* 0x000fe200078e021a */
[----:B------:R-:W-:Y:S02]  /*0850*/  LEA R16, R9, R16, 0x6 ;  /* 0x0000001009107211 */ /* 0x000fe400078e30ff */
[--C-:B------:R-:W-:Y:S01]  /*0860*/  LOP3.LUT R10, R10, 0x10, R21.reuse, 0x78, !PT ;  /* 0x000000100a0a7812 */ /* 0x100fe200078e7815 */
[----:B------:R-:W-:Y:S01]  /*0870*/  IMAD R30, R71, 0x4, R28 ;  /* 0x00000004471e7824 */ /* 0x000fe200078e021c */
[----:B------:R-:W-:Y:S01]  /*0880*/  LOP3.LUT R21, R16, 0x30, R21, 0x78, !PT ;  /* 0x0000003010157812 */ /* 0x000fe200078e7815 */
[----:B------:R-:W-:Y:S01]  /*0890*/  IMAD.U32 R13, R18, 0x20, R13 ;  /* 0x00000020120d7824 */ /* 0x000fe200078e000d */
[----:B------:R-:W-:Y:S01]  /*08a0*/  SHF.R.U32.HI R16, RZ, 0x1, R9 ;  /* 0x00000001ff107819 */ /* 0x000fe20000011609 */
[----:B------:R-:W-:Y:S01]  /*08b0*/  IMAD R18, R17, UR8, RZ ;  /* 0x0000000811127c24 */ /* 0x000fe2000f8e02ff */
[----:B------:R-:W-:Y:S01]  /*08c0*/  LEA R32, R71, R30, 0x2 ;  /* 0x0000001e47207211 */ /* 0x000fe200078e10ff */
[----:B------:R-:W-:Y:S01]  /*08d0*/  ULDC.64 UR8, c[0x0][0x218] ;  /* 0x0000860000087ab9 */ /* 0x000fe20000000a00 */
[----:B------:R-:W-:Y:S01]  /*08e0*/  LEA R9, R15, UR6, 0x3 ;  /* 0x000000060f097c11 */ /* 0x000fe2000f8e18ff */
[C---:B------:R-:W-:Y:S01]  /*08f0*/  IMAD.SHL.U32 R20, R18.reuse, 0x2, RZ ;  /* 0x0000000212147824 */ /* 0x040fe200078e00ff */
[----:B------:R-:W-:Y:S01]  /*0900*/  LOP3.LUT R16, R19, R16, RZ, 0x3c, !PT ;  /* 0x0000001013107212 */ /* 0x000fe200078e3cff */
[----:B------:R-:W-:Y:S01]  /*0910*/  IMAD R34, R71, 0x4, R32 ;  /* 0x0000000447227824 */ /* 0x000fe200078e0220 */
[----:B------:R-:W-:Y:S01]  /*0920*/  LEA R15, R15, R10, 0x5 ;  /* 0x0000000a0f0f7211 */ /* 0x000fe200078e28ff */
[----:B------:R-:W-:Y:S01]  /*0930*/  IMAD.HI R18, R18, 0x2, RZ ;  /* 0x0000000212127827 */ /* 0x000fe200078e02ff */
[----:B------:R-:W-:-:S03]  /*0940*/  SHF.R.U32.HI R10, RZ, 0x7, R0 ;  /* 0x00000007ff0a7819 */ /* 0x000fc60000011600 */
[C---:B------:R-:W-:Y:S01]  /*0950*/  IMAD R36, R71.reuse, 0x4, R34 ;  /* 0x0000000447247824 */ /* 0x040fe200078e0222 */
[----:B------:R-:W-:Y:S01]  /*0960*/  SGXT.U32 R10, R10, 0x1 ;  /* 0x000000010a0a781a */ /* 0x000fe20000000000 */
[----:B------:R-:W-:Y:S02]  /*0970*/  IMAD.IADD R16, R16, 0x1, R9 ;  /* 0x0000000110107824 */ /* 0x000fe400078e0209 */
[C---:B------:R-:W-:Y:S02]  /*0980*/  IMAD R38, R71.reuse, 0x4, R36 ;  /* 0x0000000447267824 */ /* 0x040fe400078e0224 */
[----:B------:R-:W-:Y:S02]  /*0990*/  IMAD R9, R70, UR7, RZ ;  /* 0x0000000746097c24 */ /* 0x000fe4000f8e02ff */
[----:B------:R-:W-:Y:S01]  /*09a0*/  IMAD R14, R14, 0x100, R21 ;  /* 0x000001000e0e7824 */ /* 0x000fe200078e0215 */
[----:B------:R-:W-:Y:S01]  /*09b0*/  LEA R40, R71, R38, 0x2 ;  /* 0x0000002647287211 */ /* 0x000fe200078e10ff */
[----:B------:R-:W-:-:S02]  /*09c0*/  IMAD.SHL.U32 R17, R9, 0x2, RZ ;  /* 0x0000000209117824 */ /* 0x000fc400078e00ff */
[----:B------:R-:W-:-:S03]  /*09d0*/  IMAD.HI R9, R9, 0x2, RZ ;  /* 0x0000000209097827 */ /* 0x000fc600078e02ff */
[----:B------:R-:W-:Y:S01]  /*09e0*/  IADD3 R153, P1, P2, R20, UR8, R17 ;  /* 0x0000000814997c10 */ /* 0x000fe2000fa3e011 */
[C---:B------:R-:W-:Y:S01]  /*09f0*/  IMAD R42, R71.reuse, 0x4, R40 ;  /* 0x00000004472a7824 */ /* 0x040fe200078e0228 */
[----:B------:R-:W-:Y:S01]  /*0a00*/  USHF.L.U32 UR8, UR4, 0x1, URZ ;  /* 0x0000000104087899 */ /* 0x000fe2000800063f */
[----:B-1----:R-:W-:Y:S01]  /*0a10*/  IMAD R17, R10, R80, RZ ;  /* 0x000000500a117224 */ /* 0x002fe200078e02ff */
[----:B------:R-:W-:Y:S01]  /*0a20*/  IADD3.X R33, R18, UR9, R9, P1, P2 ;  /* 0x0000000912217c10 */ /* 0x000fe20008fe4409 */
[----:B------:R-:W-:Y:S01]  /*0a30*/  IMAD R44, R71, 0x4, R42 ;  /* 0x00000004472c7824 */ /* 0x000fe200078e022a */
[----:B------:R-:W-:Y:S01]  /*0a40*/  SHF.L.U32 R9, R23, 0x1, RZ ;  /* 0x0000000117097819 */ /* 0x000fe200000006ff */
[C---:B------:R-:W-:Y:S01]  /*0a50*/  IMAD R21, R80.reuse, 0x2, R17 ;  /* 0x0000000250157824 */ /* 0x040fe200078e0211 */
[----:B------:R-:W-:Y:S01]  /*0a60*/  UIMAD.WIDE UR4, UR4, 0x2, URZ ;  /* 0x00000002040478a5 */ /* 0x000fe2000f8e023f */
[----:B------:R-:W-:Y:S01]  /*0a70*/  IMAD R46, R71, 0x4, R44 ;  /* 0x00000004472e7824 */ /* 0x000fe200078e022c */
[----:B--2---:R-:W-:Y:S01]  /*0a80*/  IADD3 R132, P1, P2, R9, UR8, R132 ;  /* 0x0000000809847c10 */ /* 0x004fe2000fa3e084 */
[----:B------:R-:W-:Y:S01]  /*0a90*/  IMAD R25, R80, 0x2, R21 ;  /* 0x0000000250197824 */ /* 0x000fe200078e0215 */
[-C--:B------:R-:W-:Y:S01]  /*0aa0*/  LEA R218, P3, R24, R153.reuse, 0x1 ;  /* 0x0000009918da7211 */ /* 0x080fe200078608ff */
[----:B------:R-:W-:Y:S01]  /*0ab0*/  ULDC UR9, c[0x0][0x238] ;  /* 0x00008e0000097ab9 */ /* 0x000fe20000000800 */
[C---:B------:R-:W-:Y:S01]  /*0ac0*/  LEA R48, R71.reuse, R46, 0x2 ;  /* 0x0000002e47307211 */ /* 0x040fe200078e10ff */
[----:B------:R-:W-:Y:S01]  /*0ad0*/  IMAD R23, R80, 0x2, R25 ;  /* 0x0000000250177824 */ /* 0x000fe200078e0219 */
[----:B------:R-:W-:Y:S01]  /*0ae0*/  IADD3.X R78, R78, UR5, R133, P1, P2 ;  /* 0x000000054e4e7c10 */ /* 0x000fe20008fe4485 */
[----:B------:R-:W-:Y:S01]  /*0af0*/  UMOV UR4, URZ ;  /* 0x0000003f00047c82 */ /* 0x000fe20008000000 */
[----:B------:R-:W-:Y:S01]  /*0b00*/  LEA R220, P2, R22, R153, 0x1 ;  /* 0x0000009916dc7211 */ /* 0x000fe200078408ff */
[----:B------:R-:W-:Y:S01]  /*0b10*/  IMAD R50, R71, 0x4, R48 ;  /* 0x0000000447327824 */ /* 0x000fe200078e0230 */
[----:B------:R-:W-:-:S02]  /*0b20*/  LEA R27, R80, R23, 0x1 ;  /* 0x00000017501b7211 */ /* 0x000fc400078e08ff */
[----:B------:R-:W-:Y:S02]  /*0b30*/  LEA R216, P4, R26, R153, 0x1 ;  /* 0x000000991ad87211 */ /* 0x000fe400078808ff */
[C---:B------:R-:W-:Y:S01]  /*0b40*/  LEA R52, R71.reuse, R50, 0x2 ;  /* 0x0000003247347211 */ /* 0x040fe200078e10ff */
[----:B------:R-:W-:Y:S01]  /*0b50*/  IMAD R29, R80, 0x2, R27 ;  /* 0x00000002501d7824 */ /* 0x000fe200078e021b */
[-C--:B------:R-:W-:Y:S02]  /*0b60*/  LEA.HI.X.SX32 R221, R22, R33.reuse, 0x1, P2 ;  /* 0x0000002116dd7211 */ /* 0x080fe400010f0eff */
[C---:B------:R-:W-:Y:S01]  /*0b70*/  LEA R54, R71.reuse, R52, 0x2 ;  /* 0x0000003447367211 */ /* 0x040fe200078e10ff */
[----:B------:R-:W-:Y:S01]  /*0b80*/  IMAD R22, R80, 0x2, R29 ;  /* 0x0000000250167824 */ /* 0x000fe200078e021d */
[----:B------:R-:W-:Y:S02]  /*0b90*/  LEA.HI.X.SX32 R219, R24, R33, 0x1, P3 ;  /* 0x0000002118db7211 */ /* 0x000fe400018f0eff */
[----:B------:R-:W-:-:S02]  /*0ba0*/  LEA R56, R71, R54, 0x2 ;  /* 0x0000003647387211 */ /* 0x000fc400078e10ff */
[----:B------:R-:W-:Y:S02]  /*0bb0*/  LEA.HI.X.SX32 R217, R26, R33, 0x1, P4 ;  /* 0x000000211ad97211 */ /* 0x000fe400020f0eff */
[-C--:B------:R-:W-:Y:S01]  /*0bc0*/  LEA R214, P2, R28, R153.reuse, 0x1 ;  /* 0x000000991cd67211 */ /* 0x080fe200078408ff */
[C---:B------:R-:W-:Y:S01]  /*0bd0*/  IMAD R58, R71.reuse, 0x4, R56 ;  /* 0x00000004473a7824 */ /* 0x040fe200078e0238 */
[-C--:B------:R-:W-:Y:S02]  /*0be0*/  LEA R212, P3, R30, R153.reuse, 0x1 ;  /* 0x000000991ed47211 */ /* 0x080fe400078608ff */
[----:B------:R-:W-:Y:S01]  /*0bf0*/  LEA R210, P4, R32, R153, 0x1 ;  /* 0x0000009920d27211 */ /* 0x000fe200078808ff */
[----:B------:R-:W-:Y:S01]  /*0c00*/  IMAD R60, R71, 0x4, R58 ;  /* 0x00000004473c7824 */ /* 0x000fe200078e023a */
[-C--:B------:R-:W-:Y:S02]  /*0c10*/  LEA.HI.X.SX32 R215, R28, R33.reuse, 0x1, P2 ;  /* 0x000000211cd77211 */ /* 0x080fe400010f0eff */
[----:B------:R-:W-:-:S02]  /*0c20*/  LEA.HI.X.SX32 R213, R30, R33, 0x1, P3 ;  /* 0x000000211ed57211 */ /* 0x000fc400018f0eff */
[C---:B------:R-:W-:Y:S02]  /*0c30*/  LEA R62, R71.reuse, R60, 0x2 ;  /* 0x0000003c473e7211 */ /* 0x040fe400078e10ff */
[----:B------:R-:W-:Y:S02]  /*0c40*/  LEA.HI.X.SX32 R211, R32, R33, 0x1, P4 ;  /* 0x0000002120d37211 */ /* 0x000fe400020f0eff */
[-C--:B------:R-:W-:Y:S01]  /*0c50*/  LEA R208, P2, R34, R153.reuse, 0x1 ;  /* 0x0000009922d07211 */ /* 0x080fe200078408ff */
[C---:B------:R-:W-:Y:S01]  /*0c60*/  IMAD R64, R71.reuse, 0x4, R62 ;  /* 0x0000000447407824 */ /* 0x040fe200078e023e */
[-C--:B------:R-:W-:Y:S02]  /*0c70*/  LEA R206, P3, R36, R153.reuse, 0x1 ;  /* 0x0000009924ce7211 */ /* 0x080fe400078608ff */
[----:B------:R-:W-:Y:S01]  /*0c80*/  LEA R204, P4, R38, R153, 0x1 ;  /* 0x0000009926cc7211 */ /* 0x000fe200078808ff */
[----:B------:R-:W-:Y:S01]  /*0c90*/  IMAD R66, R71, 0x4, R64 ;  /* 0x0000000447427824 */ /* 0x000fe200078e0240 */
[----:B------:R-:W-:-:S02]  /*0ca0*/  LEA R24, R80, R22, 0x1 ;  /* 0x0000001650187211 */ /* 0x000fc400078e08ff */
[-C--:B------:R-:W-:Y:S02]  /*0cb0*/  LEA.HI.X.SX32 R209, R34, R33.reuse, 0x1, P2 ;  /* 0x0000002122d17211 */ /* 0x080fe400010f0eff */
[C---:B------:R-:W-:Y:S01]  /*0cc0*/  LEA R68, R71.reuse, R66, 0x2 ;  /* 0x0000004247447211 */ /* 0x040fe200078e10ff */
[----:B------:R-:W-:Y:S01]  /*0cd0*/  IMAD R26, R80, 0x2, R24 ;  /* 0x00000002501a7824 */ /* 0x000fe200078e0218 */
[-C--:B------:R-:W-:Y:S02]  /*0ce0*/  LEA.HI.X.SX32 R207, R36, R33.reuse, 0x1, P3 ;  /* 0x0000002124cf7211 */ /* 0x080fe400018f0eff */
[----:B------:R-:W-:Y:S01]  /*0cf0*/  LEA.HI.X.SX32 R205, R38, R33, 0x1, P4 ;  /* 0x0000002126cd7211 */ /* 0x000fe200020f0eff */
[----:B------:R-:W-:Y:S01]  /*0d00*/  IMAD R70, R71, 0x4, R68 ;  /* 0x0000000447467824 */ /* 0x000fe200078e0244 */
[-C--:B------:R-:W-:Y:S01]  /*0d10*/  LEA R202, P2, R40, R153.reuse, 0x1 ;  /* 0x0000009928ca7211 */ /* 0x080fe200078408ff */
[----:B------:R-:W-:Y:S01]  /*0d20*/  IMAD R28, R80, 0x2, R26 ;  /* 0x00000002501c7824 */ /* 0x000fe200078e021a */
[----:B------:R-:W-:-:S02]  /*0d30*/  LEA R200, P3, R42, R153, 0x1 ;  /* 0x000000992ac87211 */ /* 0x000fc400078608ff */
[C---:B------:R-:W-:Y:S02]  /*0d40*/  LEA R72, R71.reuse, R70, 0x2 ;  /* 0x0000004647487211 */ /* 0x040fe400078e10ff */
[-C--:B------:R-:W-:Y:S02]  /*0d50*/  LEA R198, P4, R44, R153.reuse, 0x1 ;  /* 0x000000992cc67211 */ /* 0x080fe400078808ff */
[----:B------:R-:W-:Y:S01]  /*0d60*/  LEA R190, P5, R52, R153, 0x1 ;  /* 0x0000009934be7211 */ /* 0x000fe200078a08ff */
[C---:B------:R-:W-:Y:S01]  /*0d70*/  IMAD R74, R71.reuse, 0x4, R72 ;  /* 0x00000004474a7824 */ /* 0x040fe200078e0248 */
[-C--:B------:R-:W-:Y:S02]  /*0d80*/  LEA.HI.X.SX32 R203, R40, R33.reuse, 0x1, P2 ;  /* 0x0000002128cb7211 */ /* 0x080fe400010f0eff */
        /* <DEDUP_REMOVED lines=8> */
[----:B------:R-:W-:Y:S02]  /*0e10*/  LEA.HI.X.SX32 R191, R52, R33, 0x1, P5 ;  /* 0x0000002134bf7211 */ /* 0x000fe400028f0eff */
[----:B------:R-:W-:-:S02]  /*0e20*/  LEA R182, P5, R60, R153, 0x1 ;  /* 0x000000993cb67211 */ /* 0x000fc400078a08ff */
[-C--:B------:R-:W-:Y:S02]  /*0e30*/  LEA.HI.X.SX32 R197, R46, R33.reuse, 0x1, P2 ;  /* 0x000000212ec57211 */ /* 0x080fe400010f0eff */
[-C--:B------:R-:W-:Y:S02]  /*0e40*/  LEA.HI.X.SX32 R195, R48, R33.reuse, 0x1, P3 ;  /* 0x0000002130c37211 */ /* 0x080fe400018f0eff */
[----:B------:R-:W-:Y:S02]  /*0e50*/  LEA.HI.X.SX32 R193, R50, R33, 0x1, P4 ;  /* 0x0000002132c17211 */ /* 0x000fe400020f0eff */
[-C--:B------:R-:W-:Y:S02]  /*0e60*/  LEA R188, P2, R54, R153.reuse, 0x1 ;  /* 0x0000009936bc7211 */ /* 0x080fe400078408ff */
[-C--:B------:R-:W-:Y:S02]  /*0e70*/  LEA R186, P3, R56, R153.reuse, 0x1 ;  /* 0x0000009938ba7211 */ /* 0x080fe400078608ff */
[----:B------:R-:W-:-:S02]  /*0e80*/  LEA R184, P4, R58, R153, 0x1 ;  /* 0x000000993ab87211 */ /* 0x000fc400078808ff */
[----:B------:R-:W-:Y:S02]  /*0e90*/  LEA.HI.X.SX32 R183, R60, R33, 0x1, P5 ;  /* 0x000000213cb77211 */ /* 0x000fe400028f0eff */
[C---:B------:R-:W-:Y:S02]  /*0ea0*/  LEA R76, R71.reuse, R20, 0x2 ;  /* 0x00000014474c7211 */ /* 0x040fe400078e10ff */
[----:B------:R-:W-:Y:S02]  /*0eb0*/  LEA R170, P5, R68, R153, 0x1 ;  /* 0x0000009944aa7211 */ /* 0x000fe400078a08ff */
[----:B------:R-:W-:Y:S01]  /*0ec0*/  LEA R30, R80, R28, 0x1 ;  /* 0x0000001c501e7211 */ /* 0x000fe200078e08ff */
[----:B------:R-:W-:Y:S01]  /*0ed0*/  IMAD R9, R71, 0x4, R76 ;  /* 0x0000000447097824 */ /* 0x000fe200078e024c */
[-C--:B------:R-:W-:Y:S02]  /*0ee0*/  LEA.HI.X.SX32 R189, R54, R33.reuse, 0x1, P2 ;  /* 0x0000002136bd7211 */ /* 0x080fe400010f0eff */
[-C--:B------:R-:W-:Y:S01]  /*0ef0*/  LEA.HI.X.SX32 R187, R56, R33.reuse, 0x1, P3 ;  /* 0x0000002138bb7211 */ /* 0x080fe200018f0eff */
[----:B------:R-:W-:Y:S01]  /*0f00*/  IMAD R31, R80, 0x2, R30 ;  /* 0x00000002501f7824 */ /* 0x000fe200078e021e */
[----:B------:R-:W-:-:S02]  /*0f10*/  LEA.HI.X.SX32 R185, R58, R33, 0x1, P4 ;  /* 0x000000213ab97211 */ /* 0x000fc400020f0eff */
[-C--:B------:R-:W-:Y:S01]  /*0f20*/  LEA R180, P2, R62, R153.reuse, 0x1 ;  /* 0x000000993eb47211 */ /* 0x080fe200078408ff */
[----:B------:R-:W-:Y:S01]  /*0f30*/  IMAD R39, R80, 0x2, R31 ;  /* 0x0000000250277824 */ /* 0x000fe200078e021f */
[-C--:B------:R-:W-:Y:S02]  /*0f40*/  LEA R178, P3, R64, R153.reuse, 0x1 ;  /* 0x0000009940b27211 */ /* 0x080fe400078608ff */
[----:B------:R-:W-:Y:S02]  /*0f50*/  LEA R174, P4, R66, R153, 0x1 ;  /* 0x0000009942ae7211 */ /* 0x000fe400078808ff */
[----:B------:R-:W-:Y:S02]  /*0f60*/  LEA.HI.X.SX32 R171, R68, R33, 0x1, P5 ;  /* 0x0000002144ab7211 */ /* 0x000fe400028f0eff */
[----:B------:R-:W-:Y:S02]  /*0f70*/  CS2R R68, SRZ ;  /* 0x0000000000447805 */ /* 0x000fe4000001ff00 */
        /* <DEDUP_REMOVED lines=8> */
[----:B------:R-:W-:Y:S02]  /*1000*/  LEA R152, P5, R9, R153, 0x1 ;  /* 0x0000009909987211 */ /* 0x000fe400078a08ff */
[-C--:B------:R-:W-:Y:S02]  /*1010*/  LEA.HI.X.SX32 R169, R70, R33.reuse, 0x1, P2 ;  /* 0x0000002146a97211 */ /* 0x080fe400010f0eff */
[----:B------:R-:W-:Y:S02]  /*1020*/  CS2R R70, SRZ ;  /* 0x0000000000467805 */ /* 0x000fe4000001ff00 */
[----:B------:R-:W-:Y:S02]  /*1030*/  LEA.HI.X.SX32 R167, R72, R33, 0x1, P3 ;  /* 0x0000002148a77211 */ /* 0x000fe400018f0eff */
[----:B------:R-:W-:-:S02]  /*1040*/  CS2R R72, SRZ ;  /* 0x0000000000487805 */ /* 0x000fc4000001ff00 */
[----:B------:R-:W-:Y:S02]  /*1050*/  LEA.HI.X.SX32 R165, R74, R33, 0x1, P4 ;  /* 0x000000214aa57211 */ /* 0x000fe400020f0eff */
[----:B------:R-:W-:Y:S02]  /*1060*/  CS2R R74, SRZ ;  /* 0x00000000004a7805 */ /* 0x000fe4000001ff00 */
[-C--:B------:R-:W-:Y:S02]  /*1070*/  LEA R160, P2, R18, R153.reuse, 0x1 ;  /* 0x0000009912a07211 */ /* 0x080fe400078408ff */
[-C--:B------:R-:W-:Y:S02]  /*1080*/  LEA R156, P3, R20, R153.reuse, 0x1 ;  /* 0x00000099149c7211 */ /* 0x080fe400078608ff */
[----:B------:R-:W-:Y:S02]  /*1090*/  LEA R154, P4, R76, R153, 0x1 ;  /* 0x000000994c9a7211 */ /* 0x000fe400078808ff */
[----:B------:R-:W-:-:S02]  /*10a0*/  LEA.HI.X.SX32 R153, R9, R33, 0x1, P5 ;  /* 0x0000002109997211 */ /* 0x000fc400028f0eff */
[----:B------:R-:W-:Y:S02]  /*10b0*/  LEA R9, R80, R39, 0x1 ;  /* 0x0000002750097211 */ /* 0x000fe400078e08ff */
[C---:B------:R-:W-:Y:S02]  /*10c0*/  LEA R150, P1, R17.reuse, R132, 0x1 ;  /* 0x0000008411967211 */ /* 0x040fe400078208ff */
[-C--:B------:R-:W-:Y:S01]  /*10d0*/  LEA.HI.X.SX32 R161, R18, R33.reuse, 0x1, P2 ;  /* 0x0000002112a17211 */ /* 0x080fe200010f0eff */
[----:B------:R-:W-:Y:S01]  /*10e0*/  IMAD R10, R80, 0x2, R9 ;  /* 0x00000002500a7824 */ /* 0x000fe200078e0209 */
[----:B------:R-:W-:Y:S02]  /*10f0*/  LEA.HI.X.SX32 R151, R17, R78, 0x1, P1 ;  /* 0x0000004e11977211 */ /* 0x000fe400008f0eff */
[----:B------:R-:W-:Y:S01]  /*1100*/  LEA.HI.X.SX32 R157, R20, R33, 0x1, P3 ;  /* 0x00000021149d7211 */ /* 0x000fe200018f0eff */
[----:B------:R-:W-:Y:S01]  /*1110*/  IMAD R17, R80, 0x2, R10 ;  /* 0x0000000250117824 */ /* 0x000fe200078e020a */
[----:B------:R-:W-:-:S02]  /*1120*/  LEA R148, P2, R21, R132, 0x1 ;  /* 0x0000008415947211 */ /* 0x000fc400078408ff */
[-C--:B------:R-:W-:Y:S02]  /*1130*/  LEA R144, P3, R23, R132.reuse, 0x1 ;  /* 0x0000008417907211 */ /* 0x080fe400078608ff */
[C---:B------:R-:W-:Y:S02]  /*1140*/  LEA R18, R80.reuse, R17, 0x1 ;  /* 0x0000001150127211 */ /* 0x040fe400078e08ff */
[----:B------:R-:W-:Y:S02]  /*1150*/  LEA R146, P1, R25, R132, 0x1 ;  /* 0x0000008419927211 */ /* 0x000fe400078208ff */
[-C--:B------:R-:W-:Y:S01]  /*1160*/  LEA.HI.X.SX32 R149, R21, R78.reuse, 0x1, P2 ;  /* 0x0000004e15957211 */ /* 0x080fe200010f0eff */
[----:B------:R-:W-:Y:S01]  /*1170*/  IMAD R20, R80, 0x2, R18 ;  /* 0x0000000250147824 */ /* 0x000fe200078e0212 */
[----:B------:R-:W-:Y:S02]  /*1180*/  LEA.HI.X.SX32 R145, R23, R78, 0x1, P3 ;  /* 0x0000004e17917211 */ /* 0x000fe400018f0eff */
[----:B------:R-:W-:Y:S01]  /*1190*/  LEA R138, P3, R22, R132, 0x1 ;  /* 0x00000084168a7211 */ /* 0x000fe200078608ff */
[----:B------:R-:W-:Y:S01]  /*11a0*/  IMAD R21, R80, 0x2, R20 ;  /* 0x0000000250157824 */ /* 0x000fe200078e0214 */
[----:B------:R-:W-:-:S02]  /*11b0*/  LEA.HI.X.SX32 R147, R25, R78, 0x1, P1 ;  /* 0x0000004e19937211 */ /* 0x000fc400008f0eff */
[----:B------:R-:W-:Y:S02]  /*11c0*/  LEA R142, P1, R27, R132, 0x1 ;  /* 0x000000841b8e7211 */ /* 0x000fe400078208ff */
[----:B------:R-:W-:Y:S02]  /*11d0*/  LEA.HI.X.SX32 R139, R22, R78, 0x1, P3 ;  /* 0x0000004e168b7211 */ /* 0x000fe400018f0eff */
[C---:B------:R-:W-:Y:S02]  /*11e0*/  LEA R22, R80.reuse, R21, 0x1 ;  /* 0x0000001550167211 */ /* 0x040fe400078e08ff */
[----:B------:R-:W-:Y:S02]  /*11f0*/  LEA R140, P2, R29, R132, 0x1 ;  /* 0x000000841d8c7211 */ /* 0x000fe400078408ff */
[----:B------:R-:W-:Y:S01]  /*1200*/  LEA.HI.X.SX32 R143, R27, R78, 0x1, P1 ;  /* 0x0000004e1b8f7211 */ /* 0x000fe200008f0eff */
[----:B------:R-:W-:Y:S01]  /*1210*/  IMAD R23, R80, 0x2, R22 ;  /* 0x0000000250177824 */ /* 0x000fe200078e0216 */
[----:B------:R-:W-:-:S02]  /*1220*/  LEA R32, P1, R24, R132, 0x1 ;  /* 0x0000008418207211 */ /* 0x000fc400078208ff */
[----:B------:R-:W-:Y:S02]  /*1230*/  LEA.HI.X.SX32 R155, R76, R33, 0x1, P4 ;  /* 0x000000214c9b7211 */ /* 0x000fe400020f0eff */
[----:B------:R-:W-:Y:S01]  /*1240*/  LEA.HI.X.SX32 R141, R29, R78, 0x1, P2 ;  /* 0x0000004e1d8d7211 */ /* 0x000fe200010f0eff */
[----:B------:R-:W-:Y:S01]  /*1250*/  IMAD.MOV.U32 R29, RZ, RZ, RZ ;  /* 0x000000ffff1d7224 */ /* 0x000fe200078e00ff */
[----:B------:R-:W-:Y:S02]  /*1260*/  LEA R136, P2, R26, R132, 0x1 ;  /* 0x000000841a887211 */ /* 0x000fe400078408ff */
[----:B------:R-:W-:Y:S01]  /*1270*/  LEA.HI.X.SX32 R33, R24, R78, 0x1, P1 ;  /* 0x0000004e18217211 */ /* 0x000fe200008f0eff */
[----:B------:R-:W-:Y:S01]  /*1280*/  IMAD R24, R80, 0x2, R23 ;  /* 0x0000000250187824 */ /* 0x000fe200078e0217 */
[----:B------:R-:W-:Y:S02]  /*1290*/  LEA R34, P1, R30, R132, 0x1 ;  /* 0x000000841e227211 */ /* 0x000fe400078208ff */
[----:B------:R-:W-:-:S02]  /*12a0*/  LEA.HI.X.SX32 R137, R26, R78, 0x1, P2 ;  /* 0x0000004e1a897211 */ /* 0x000fc400010f0eff */
[-C--:B------:R-:W-:Y:S02]  /*12b0*/  LEA R134, P3, R28, R132.reuse, 0x1 ;  /* 0x000000841c867211 */ /* 0x080fe400078608ff */
[----:B------:R-:W-:Y:S02]  /*12c0*/  LEA R36, P2, R31, R132, 0x1 ;  /* 0x000000841f247211 */ /* 0x000fe400078408ff */
[----:B------:R-:W-:Y:S01]  /*12d0*/  LEA.HI.X.SX32 R35, R30, R78, 0x1, P1 ;  /* 0x0000004e1e237211 */ /* 0x000fe200008f0eff */
[----:B------:R-:W-:Y:S01]  /*12e0*/  IMAD.MOV.U32 R30, RZ, RZ, 0x3f800000 ;  /* 0x3f800000ff1e7424 */ /* 0x000fe200078e00ff */
[----:B------:R-:W-:Y:S02]  /*12f0*/  LEA R40, P1, R9, R132, 0x1 ;  /* 0x0000008409287211 */ /* 0x000fe400078208ff */
[----:B------:R-:W-:Y:S02]  /*1300*/  LEA R25, R80, R24, 0x1 ;  /* 0x0000001850197211 */ /* 0x000fe400078e08ff */
[----:B------:R-:W-:-:S02]  /*1310*/  LEA.HI.X.SX32 R135, R28, R78, 0x1, P3 ;  /* 0x0000004e1c877211 */ /* 0x000fc400018f0eff */
[----:B------:R-:W-:Y:S02]  /*1320*/  LEA.HI.X.SX32 R37, R31, R78, 0x1, P2 ;  /* 0x0000004e1f257211 */ /* 0x000fe400010f0eff */
[-C--:B------:R-:W-:Y:S02]  /*1330*/  LEA R38, P3, R39, R132.reuse, 0x1 ;  /* 0x0000008427267211 */ /* 0x080fe400078608ff */
[----:B------:R-:W-:Y:S02]  /*1340*/  LEA R42, P2, R10, R132, 0x1 ;  /* 0x000000840a2a7211 */ /* 0x000fe400078408ff */
[-C--:B------:R-:W-:Y:S01]  /*1350*/  LEA.HI.X.SX32 R41, R9, R78.reuse, 0x1, P1 ;  /* 0x0000004e09297211 */ /* 0x080fe200008f0eff */
[----:B------:R-:W-:Y:S01]  /*1360*/  IMAD R9, R80, 0x2, R25 ;  /* 0x0000000250097824 */ /* 0x000fe200078e0219 */
[-C--:B------:R-:W-:Y:S02]  /*1370*/  LEA.HI.X.SX32 R39, R39, R78.reuse, 0x1, P3 ;  /* 0x0000004e27277211 */ /* 0x080fe400018f0eff */
[----:B------:R-:W-:Y:S01]  /*1380*/  LEA.HI.X.SX32 R43, R10, R78, 0x1, P2 ;  /* 0x0000004e0a2b7211 */ /* 0x000fe200010f0eff */
[----:B------:R-:W-:Y:S01]  /*1390*/  IMAD R10, R80, 0x2, R9 ;  /* 0x00000002500a7824 */ /* 0x000fe200078e0209 */
[----:B------:R-:W-:-:S02]  /*13a0*/  LEA R44, P3, R17, R132, 0x1 ;  /* 0x00000084112c7211 */ /* 0x000fc400078608ff */
[----:B------:R-:W-:Y:S02]  /*13b0*/  LEA R46, P1, R18, R132, 0x1 ;  /* 0x00000084122e7211 */ /* 0x000fe400078208ff */
[----:B------:R-:W-:Y:S02]  /*13c0*/  LEA.HI.X.SX32 R45, R17, R78, 0x1, P3 ;  /* 0x0000004e112d7211 */ /* 0x000fe400018f0eff */
[----:B------:R-:W-:Y:S02]  /*13d0*/  LEA R17, R80, R10, 0x1 ;  /* 0x0000000a50117211 */ /* 0x000fe400078e08ff */
[----:B------:R-:W-:Y:S02]  /*13e0*/  LEA R48, P2, R20, R132, 0x1 ;  /* 0x0000008414307211 */ /* 0x000fe400078408ff */
[----:B------:R-:W-:Y:S01]  /*13f0*/  LEA.HI.X.SX32 R47, R18, R78, 0x1, P1 ;  /* 0x0000004e122f7211 */ /* 0x000fe200008f0eff */
[----:B------:R-:W-:Y:S01]  /*1400*/  IMAD R18, R80, 0x2, R17 ;  /* 0x0000000250127824 */ /* 0x000fe200078e0211 */
[----:B------:R-:W-:-:S02]  /*1410*/  LEA R50, P3, R21, R132, 0x1 ;  /* 0x0000008415327211 */ /* 0x000fc400078608ff */
[----:B------:R-:W-:Y:S01]  /*1420*/  LEA.HI.X.SX32 R49, R20, R78, 0x1, P2 ;  /* 0x0000004e14317211 */ /* 0x000fe200010f0eff */
[----:B------:R-:W-:Y:S01]  /*1430*/  IMAD R20, R80, 0x2, R18 ;  /* 0x0000000250147824 */ /* 0x000fe200078e0212 */
[----:B------:R-:W-:Y:S02]  /*1440*/  LEA R54, P2, R23, R132, 0x1 ;  /* 0x0000008417367211 */ /* 0x000fe400078408ff */
[----:B------:R-:W-:Y:S02]  /*1450*/  LEA.HI.X.SX32 R51, R21, R78, 0x1, P3 ;  /* 0x0000004e15337211 */ /* 0x000fe400018f0eff */
[-C--:B------:R-:W-:Y:S02]  /*1460*/  LEA R52, P1, R22, R132.reuse, 0x1 ;  /* 0x0000008416347211 */ /* 0x080fe400078208ff */
[----:B------:R-:W-:Y:S02]  /*1470*/  LEA R56, P3, R24, R132, 0x1 ;  /* 0x0000008418387211 */ /* 0x000fe400078608ff */
[----:B------:R-:W-:-:S02]  /*1480*/  LEA.HI.X.SX32 R55, R23, R78, 0x1, P2 ;  /* 0x0000004e17377211 */ /* 0x000fc400010f0eff */
[----:B------:R-:W-:Y:S02]  /*1490*/  LEA R60, P2, R9, R132, 0x1 ;  /* 0x00000084093c7211 */ /* 0x000fe400078408ff */
[----:B------:R-:W-:Y:S02]  /*14a0*/  LEA R21, R80, R20, 0x1 ;  /* 0x0000001450157211 */ /* 0x000fe400078e08ff */
[-C--:B------:R-:W-:Y:S02]  /*14b0*/  LEA.HI.X.SX32 R53, R22, R78.reuse, 0x1, P1 ;  /* 0x0000004e16357211 */ /* 0x080fe400008f0eff */
[----:B------:R-:W-:Y:S02]  /*14c0*/  LEA.HI.X.SX32 R57, R24, R78, 0x1, P3 ;  /* 0x0000004e18397211 */ /* 0x000fe400018f0eff */
[-C--:B------:R-:W-:Y:S02]  /*14d0*/  LEA R58, P1, R25, R132.reuse, 0x1 ;  /* 0x00000084193a7211 */ /* 0x080fe400078208ff */
[----:B------:R-:W-:-:S02]  /*14e0*/  LEA R62, P3, R10, R132, 0x1 ;  /* 0x000000840a3e7211 */ /* 0x000fc400078608ff */
[-C--:B------:R-:W-:Y:S01]  /*14f0*/  LEA.HI.X.SX32 R61, R9, R78.reuse, 0x1, P2 ;  /* 0x0000004e093d7211 */ /* 0x080fe200010f0eff */
[----:B------:R-:W-:Y:S01]  /*1500*/  IMAD R9, R80, 0x2, R21 ;  /* 0x0000000250097824 */ /* 0x000fe200078e0215 */
[-C--:B------:R-:W-:Y:S02]  /*1510*/  LEA.HI.X.SX32 R59, R25, R78.reuse, 0x1, P1 ;  /* 0x0000004e193b7211 */ /* 0x080fe400008f0eff */
[----:B------:R-:W-:Y:S01]  /*1520*/  LEA.HI.X.SX32 R63, R10, R78, 0x1, P3 ;  /* 0x0000004e0a3f7211 */ /* 0x000fe200018f0eff */
[----:B------:R-:W-:Y:S01]  /*1530*/  IMAD R10, R80, 0x2, R9 ;  /* 0x00000002500a7824 */ /* 0x000fe200078e0209 */
[-C--:B------:R-:W-:Y:S02]  /*1540*/  LEA R64, P1, R17, R132.reuse, 0x1 ;  /* 0x0000008411407211 */ /* 0x080fe400078208ff */
[-C--:B------:R-:W-:Y:S02]  /*1550*/  LEA R66, P2, R18, R132.reuse, 0x1 ;  /* 0x0000008412427211 */ /* 0x080fe400078408ff */
[----:B------:R-:W-:-:S02]  /*1560*/  LEA R124, P3, R20, R132, 0x1 ;  /* 0x00000084147c7211 */ /* 0x000fc400078608ff */
[----:B------:R-:W-:Y:S02]  /*1570*/  LEA.HI.X.SX32 R65, R17, R78, 0x1, P1 ;  /* 0x0000004e11417211 */ /* 0x000fe400008f0eff */
[----:B------:R-:W-:Y:S02]  /*1580*/  LEA R17, R80, R10, 0x1 ;  /* 0x0000000a50117211 */ /* 0x000fe400078e08ff */
[-C--:B------:R-:W-:Y:S02]  /*1590*/  LEA.HI.X.SX32 R67, R18, R78.reuse, 0x1, P2 ;  /* 0x0000004e12437211 */ /* 0x080fe400010f0eff */
[----:B------:R-:W-:Y:S02]  /*15a0*/  LEA.HI.X.SX32 R125, R20, R78, 0x1, P3 ;  /* 0x0000004e147d7211 */ /* 0x000fe400018f0eff */
[-C--:B------:R-:W-:Y:S02]  /*15b0*/  LEA R126, P1, R21, R132.reuse, 0x1 ;  /* 0x00000084157e7211 */ /* 0x080fe400078208ff */
[----:B------:R-:W-:-:S02]  /*15c0*/  LEA R128, P2, R9, R132, 0x1 ;  /* 0x0000008409807211 */ /* 0x000fc400078408ff */
[CC--:B------:R-:W-:Y:S02]  /*15d0*/  LEA R130, P3, R10.reuse, R132.reuse, 0x1 ;  /* 0x000000840a827211 */ /* 0x0c0fe400078608ff */
[----:B------:R-:W-:Y:S02]  /*15e0*/  LEA R132, P4, R17, R132, 0x1 ;  /* 0x0000008411847211 */ /* 0x000fe400078808ff */
[----:B------:R-:W-:Y:S02]  /*15f0*/  LOP3.LUT R24, R19, 0x10, R0, 0x78, !PT ;  /* 0x0000001013187812 */ /* 0x000fe400078e7800 */
[-C--:B------:R-:W-:Y:S02]  /*1600*/  LEA.HI.X.SX32 R127, R21, R78.reuse, 0x1, P1 ;  /* 0x0000004e157f7211 */ /* 0x080fe400008f0eff */
[-C--:B------:R-:W-:Y:S01]  /*1610*/  LEA.HI.X.SX32 R129, R9, R78.reuse, 0x1, P2 ;  /* 0x0000004e09817211 */ /* 0x080fe200010f0eff */
[----:B------:R-:W-:Y:S01]  /*1620*/  IMAD.MOV.U32 R9, RZ, RZ, 0x3f800000 ;  /* 0x3f800000ff097424 */ /* 0x000fe200078e00ff */
[-C--:B------:R-:W-:Y:S01]  /*1630*/  LEA.HI.X.SX32 R131, R10, R78.reuse, 0x1, P3 ;  /* 0x0000004e0a837211 */ /* 0x080fe200018f0eff */
[----:B------:R-:W-:Y:S01]  /*1640*/  IMAD.MOV.U32 R10, RZ, RZ, 0x3f800000 ;  /* 0x3f800000ff0a7424 */ /* 0x000fe200078e00ff */
[----:B------:R-:W-:-:S02]  /*1650*/  LEA.HI.X.SX32 R133, R17, R78, 0x1, P4 ;  /* 0x0000004e11857211 */ /* 0x000fc400020f0eff */
[C---:B------:R-:W-:Y:S02]  /*1660*/  LOP3.LUT P1, RZ, R0.reuse, 0x7, RZ, 0xc0, !PT ;  /* 0x0000000700ff7812 */ /* 0x040fe4000782c0ff */
[----:B------:R-:W-:Y:S02]  /*1670*/  LOP3.LUT P2, RZ, R0, 0x3, RZ, 0xc0, !PT ;  /* 0x0000000300ff7812 */ /* 0x000fe4000784c0ff */
[----:B------:R-:W-:Y:S02]  /*1680*/  LOP3.LUT R17, R5, 0x40, RZ, 0x3c, !PT ;  /* 0x0000004005117812 */ /* 0x000fe400078e3cff */
[----:B------:R-:W-:Y:S02]  /*1690*/  MOV R20, RZ ;  /* 0x000000ff00147202 */ /* 0x000fe40000000f00 */
[----:B------:R-:W-:Y:S02]  /*16a0*/  MOV R31, 0x3f800000 ;  /* 0x3f800000001f7802 */ /* 0x000fe40000000f00 */
[----:B------:R-:W-:-:S02]  /*16b0*/  LOP3.LUT R25, R12, 0x20, RZ, 0x3c, !PT ;  /* 0x000000200c197812 */ /* 0x000fc400078e3cff */
[C---:B------:R-:W-:Y:S02]  /*16c0*/  LOP3.LUT R26, R12.reuse, 0x40, RZ, 0x3c, !PT ;  /* 0x000000400c1a7812 */ /* 0x040fe400078e3cff */
[----:B------:R-:W-:Y:S02]  /*16d0*/  LOP3.LUT R27, R12, 0x60, RZ, 0x3c, !PT ;  /* 0x000000600c1b7812 */ /* 0x000fe400078e3cff */
[----:B------:R-:W-:Y:S02]  /*16e0*/  LOP3.LUT R28, R13, 0x40, RZ, 0x3c, !PT ;  /* 0x000000400d1c7812 */ /* 0x000fe400078e3cff */
[C---:B------:R-:W-:Y:S02]  /*16f0*/  LOP3.LUT R19, R24.reuse, 0x20, RZ, 0x3c, !PT ;  /* 0x0000002018137812 */ /* 0x040fe400078e3cff */
[C---:B------:R-:W-:Y:S02]  /*1700*/  LOP3.LUT R18, R24.reuse, 0x40, RZ, 0x3c, !PT ;  /* 0x0000004018127812 */ /* 0x040fe400078e3cff */
[----:B------:R-:W-:-:S02]  /*1710*/  LOP3.LUT R21, R24, 0x60, RZ, 0x3c, !PT ;  /* 0x0000006018157812 */ /* 0x000fc400078e3cff */
[----:B------:R-:W-:Y:S02]  /*1720*/  LOP3.LUT R22, R15, 0x20, RZ, 0x3c, !PT ;  /* 0x000000200f167812 */ /* 0x000fe400078e3cff */
[----:B------:R-:W-:-:S07]  /*1730*/  LOP3.LUT R23, R14, 0x40, RZ, 0x3c, !PT ;  /* 0x000000400e177812 */ /* 0x000fce00078e3cff */
.L_x_1:
[----:B------:R-:W-:-:S04]  /*1740*/  IMAD.WIDE R76, R20, 0x2, R206 ;  /* 0x00000002144c7825 */ /* 0x000fc800078e02ce */
[C---:B------:R-:W-:Y:S01]  /*1750*/  IMAD.WIDE R78, R20.reuse, 0x2, R204 ;  /* 0x00000002144e7825 */ /* 0x040fe200078e02cc */
[----:B------:R0:W2:Y:S03]  /*1760*/  LDG.E.U16 R112, desc[UR10][R76.64] ;  /* 0x0000000a4c707981 */ /* 0x0000a6000c1e1500 */
[C---:B------:R-:W-:Y:S01]  /*1770*/  IMAD.WIDE R80, R20.reuse, 0x2, R202 ;  /* 0x0000000214507825 */ /* 0x040fe200078e02ca */
[----:B------:R-:W3:Y:S03]  /*1780*/  LDG.E.U16 R114, desc[UR10][R78.64] ;  /* 0x0000000a4e727981 */ /* 0x000ee6000c1e1500 */
[C---:B------:R-:W-:Y:S01]  /*1790*/  IMAD.WIDE R82, R20.reuse, 0x2, R200 ;  /* 0x0000000214527825 */ /* 0x040fe200078e02c8 */
[----:B------:R-:W4:Y:S03]  /*17a0*/  LDG.E.U16 R116, desc[UR10][R80.64] ;  /* 0x0000000a50747981 */ /* 0x000f26000c1e1500 */
[C---:B------:R-:W-:Y:S01]  /*17b0*/  IMAD.WIDE R84, R20.reuse, 0x2, R198 ;  /* 0x0000000214547825 */ /* 0x040fe200078e02c6 */
[----:B------:R1:W5:Y:S03]  /*17c0*/  LDG.E.U16 R118, desc[UR10][R82.64] ;  /* 0x0000000a52767981 */ /* 0x000366000c1e1500 */
[C---:B------:R-:W-:Y:S01]  /*17d0*/  IMAD.WIDE R86, R20.reuse, 0x2, R196 ;  /* 0x0000000214567825 */ /* 0x040fe200078e02c4 */
[----:B------:R1:W4:Y:S03]  /*17e0*/  LDG.E.U16 R120, desc[UR10][R84.64] ;  /* 0x0000000a54787981 */ /* 0x000326000c1e1500 */
[C---:B------:R-:W-:Y:S01]  /*17f0*/  IMAD.WIDE R88, R20.reuse, 0x2, R194 ;  /* 0x0000000214587825 */ /* 0x040fe200078e02c2 */
[----:B------:R1:W2:Y:S03]  /*1800*/  LDG.E.U16 R122, desc[UR10][R86.64] ;  /* 0x0000000a567a7981 */ /* 0x0002a6000c1e1500 */
[C---:B------:R-:W-:Y:S01]  /*1810*/  IMAD.WIDE R90, R20.reuse, 0x2, R192 ;  /* 0x00000002145a7825 */ /* 0x040fe200078e02c0 */
[----:B------:R1:W4:Y:S03]  /*1820*/  LDG.E.U16 R172, desc[UR10][R88.64] ;  /* 0x0000000a58ac7981 */ /* 0x000326000c1e1500 */
[C---:B------:R-:W-:Y:S01]  /*1830*/  IMAD.WIDE R92, R20.reuse, 0x2, R190 ;  /* 0x00000002145c7825 */ /* 0x040fe200078e02be */
[----:B------:R1:W4:Y:S03]  /*1840*/  LDG.E.U16 R176, desc[UR10][R90.64] ;  /* 0x0000000a5ab07981 */ /* 0x000326000c1e1500 */
[C---:B0-----:R-:W-:Y:S01]  /*1850*/  IMAD.WIDE R76, R20.reuse, 0x2, R180 ;  /* 0x00000002144c7825 */ /* 0x041fe200078e02b4 */
[----:B------:R0:W4:Y:S03]  /*1860*/  LDG.E.U16 R222, desc[UR10][R92.64] ;  /* 0x0000000a5cde7981 */ /* 0x000126000c1e1500 */
[C---:B------:R-:W-:Y:S01]  /*1870*/  IMAD.WIDE R94, R20.reuse, 0x2, R188 ;  /* 0x00000002145e7825 */ /* 0x040fe200078e02bc */
[----:B------:R0:W4:Y:S03]  /*1880*/  LDG.E.U16 R230, desc[UR10][R76.64] ;  /* 0x0000000a4ce67981 */ /* 0x000126000c1e1500 */
[C---:B-1----:R-:W-:Y:S01]  /*1890*/  IMAD.WIDE R82, R20.reuse, 0x2, R184 ;  /* 0x0000000214527825 */ /* 0x042fe200078e02b8 */
[----:B------:R-:W4:Y:S03]  /*18a0*/  LDG.E.U16 R224, desc[UR10][R94.64] ;  /* 0x0000000a5ee07981 */ /* 0x000f26000c1e1500 */
[C---:B------:R-:W-:Y:S01]  /*18b0*/  IMAD.WIDE R78, R20.reuse, 0x2, R182 ;  /* 0x00000002144e7825 */ /* 0x040fe200078e02b6 */
[----:B------:R-:W4:Y:S03]  /*18c0*/  LDG.E.U16 R226, desc[UR10][R82.64] ;  /* 0x0000000a52e27981 */ /* 0x000f26000c1e1500 */
[C---:B------:R-:W-:Y:S01]  /*18d0*/  IMAD.WIDE R80, R20.reuse, 0x2, R174 ;  /* 0x0000000214507825 */ /* 0x040fe200078e02ae */
[----:B------:R1:W4:Y:S03]  /*18e0*/  LDG.E.U16 R228, desc[UR10][R78.64] ;  /* 0x0000000a4ee47981 */ /* 0x000326000c1e1500 */
[C---:B------:R-:W-:Y:S01]  /*18f0*/  IMAD.WIDE R96, R20.reuse, 0x2, R220 ;  /* 0x0000000214607825 */ /* 0x040fe200078e02dc */
[----:B------:R1:W4:Y:S03]  /*1900*/  LDG.E.U16 R232, desc[UR10][R80.64] ;  /* 0x0000000a50e87981 */ /* 0x000326000c1e1500 */
[----:B------:R-:W-:-:S02]  /*1910*/  IMAD.WIDE R100, R20, 0x2, R216 ;  /* 0x0000000214647825 */ /* 0x000fc400078e02d8 */
[----:B------:R-:W4:Y:S02]  /*1920*/  LDG.E.U16 R96, desc[UR10][R96.64] ;  /* 0x0000000a60607981 */ /* 0x000f24000c1e1500 */
[C---:B------:R-:W-:Y:S02]  /*1930*/  IMAD.WIDE R104, R20.reuse, 0x2, R212 ;  /* 0x0000000214687825 */ /* 0x040fe400078e02d4 */
[----:B------:R-:W4:Y:S02]  /*1940*/  LDG.E.U16 R100, desc[UR10][R100.64] ;  /* 0x0000000a64647981 */ /* 0x000f24000c1e1500 */
[C---:B------:R-:W-:Y:S02]  /*1950*/  IMAD.WIDE R108, R20.reuse, 0x2, R208 ;  /* 0x00000002146c7825 */ /* 0x040fe400078e02d0 */
[----:B------:R-:W4:Y:S02]  /*1960*/  LDG.E.U16 R104, desc[UR10][R104.64] ;  /* 0x0000000a68687981 */ /* 0x000f24000c1e1500 */
        /* <DEDUP_REMOVED lines=16> */
[C---:B0-----:R-:W-:Y:S02]  /*1a70*/  IMAD.WIDE R92, R20.reuse, 0x2, R178 ;  /* 0x00000002145c7825 */ /* 0x041fe400078e02b2 */
[----:B------:R-:W4:Y:S02]  /*1a80*/  LDG.E.U16 R110, desc[UR10][R110.64] ;  /* 0x0000000a6e6e7981 */ /* 0x000f24000c1e1500 */
[----:B------:R-:W-:-:S02]  /*1a90*/  IMAD.WIDE R76, R20, 0x2, R170 ;  /* 0x00000002144c7825 */ /* 0x000fc400078e02aa */
[----:B------:R-:W4:Y:S02]  /*1aa0*/  LDG.E.U16 R92, desc[UR10][R92.64] ;  /* 0x0000000a5c5c7981 */ /* 0x000f24000c1e1500 */
[C---:B-1----:R-:W-:Y:S02]  /*1ab0*/  IMAD.WIDE R78, R20.reuse, 0x2, R166 ;  /* 0x00000002144e7825 */ /* 0x042fe400078e02a6 */
[----:B------:R-:W4:Y:S02]  /*1ac0*/  LDG.E.U16 R76, desc[UR10][R76.64] ;  /* 0x0000000a4c4c7981 */ /* 0x000f24000c1e1500 */
[C---:B------:R-:W-:Y:S02]  /*1ad0*/  IMAD.WIDE R80, R20.reuse, 0x2, R162 ;  /* 0x0000000214507825 */ /* 0x040fe400078e02a2 */
[----:B------:R-:W4:Y:S02]  /*1ae0*/  LDG.E.U16 R234, desc[UR10][R78.64] ;  /* 0x0000000a4eea7981 */ /* 0x000f24000c1e1500 */
[----:B------:R-:W-:-:S02]  /*1af0*/  IMAD.WIDE R82, R20, 0x2, R156 ;  /* 0x0000000214527825 */ /* 0x000fc400078e029c */
[----:B------:R-:W4:Y:S02]  /*1b00*/  LDG.E.U16 R236, desc[UR10][R80.64] ;  /* 0x0000000a50ec7981 */ /* 0x000f24000c1e1500 */
[----:B------:R-:W-:Y:S02]  /*1b10*/  IMAD.WIDE R94, R20, 0x2, R152 ;  /* 0x00000002145e7825 */ /* 0x000fe400078e0298 */
[----:B------:R-:W4:Y:S04]  /*1b20*/  LDG.E.U16 R238, desc[UR10][R82.64] ;  /* 0x0000000a52ee7981 */ /* 0x000f28000c1e1500 */
[----:B------:R-:W4:Y:S01]  /*1b30*/  LDG.E.U16 R240, desc[UR10][R94.64] ;  /* 0x0000000a5ef07981 */ /* 0x000f22000c1e1500 */
[----:B------:R-:W-:Y:S06]  /*1b40*/  BAR.SYNC.DEFER_BLOCKING 0x0 ;  /* 0x0000000000007b1d */ /* 0x000fec0000010000 */
[----:B---3--:R-:W-:Y:S04]  /*1b50*/  STS.U16 [R5+UR6+0x1000], R114 ;  /* 0x0010007205007988 */ /* 0x008fe80008000406 */
[----:B-----5:R-:W-:Y:S04]  /*1b60*/  STS.U16 [R5+UR6+0x1400], R118 ;  /* 0x0014007605007988 */ /* 0x020fe80008000406 */
[----:B--2---:R-:W-:Y:S04]  /*1b70*/  STS.U16 [R5+UR6+0x1800], R122 ;  /* 0x0018007a05007988 */ /* 0x004fe80008000406 */
[----:B----4-:R-:W-:Y:S04]  /*1b80*/  STS.U16 [R5+UR6+0x1c00], R176 ;  /* 0x001c00b005007988 */ /* 0x010fe80008000406 */
[----:B------:R-:W-:Y:S04]  /*1b90*/  STS.U16 [R5+UR6+0x2800], R230 ;  /* 0x002800e605007988 */ /* 0x000fe80008000406 */
[----:B------:R-:W-:Y:S04]  /*1ba0*/  STS.U16 [R5+UR6+0x2000], R224 ;  /* 0x002000e005007988 */ /* 0x000fe80008000406 */
[----:B------:R-:W-:Y:S04]  /*1bb0*/  STS.U16 [R5+UR6+0x2400], R226 ;  /* 0x002400e205007988 */ /* 0x000fe80008000406 */
[----:B------:R-:W-:Y:S04]  /*1bc0*/  STS.U16 [R5+UR6+0x2c00], R232 ;  /* 0x002c00e805007988 */ /* 0x000fe80008000406 */
[----:B------:R-:W-:Y:S04]  /*1bd0*/  STS.U16 [R5+UR6], R96 ;  /* 0x0000006005007988 */ /* 0x000fe80008000406 */
[----:B------:R-:W-:Y:S04]  /*1be0*/  STS.U16 [R5+UR6+0x400], R100 ;  /* 0x0004006405007988 */ /* 0x000fe80008000406 */
        /* <DEDUP_REMOVED lines=21> */
[----:B------:R-:W-:Y:S01]  /*1d40*/  STS.U16 [R17+UR6+0x3e00], R240 ;  /* 0x003e00f011007988 */ /* 0x000fe20008000406 */
[----:B------:R-:W-:Y:S06]  /*1d50*/  BAR.SYNC.DEFER_BLOCKING 0x0 ;  /* 0x0000000000007b1d */ /* 0x000fec0000010000 */
[----:B------:R-:W-:Y:S04]  /*1d60*/  LDSM.16.MT88.4 R100, [R15+UR6+0x6000] ;  /* 0x006000060f64783b */ /* 0x000fe80008004200 */
[----:B------:R-:W0:Y:S04]  /*1d70*/  LDSM.16.M88.4 R88, [R13+UR6] ;  /* 0x000000060d58783b */ /* 0x000e280008000200 */
[----:B------:R-:W1:Y:S04]  /*1d80*/  LDSM.16.MT88.4 R112, [R22+UR6+0x6000] ;  /* 0x006000061670783b */ /* 0x000e680008004200 */
[----:B------:R-:W2:Y:S04]  /*1d90*/  LDSM.16.M88.4 R84, [R13+UR6+0x2000] ;  /* 0x002000060d54783b */ /* 0x000ea80008000200 */
[----:B------:R-:W3:Y:S04]  /*1da0*/  LDSM.16.MT88.4 R80, [R15+UR6+0x6400] ;  /* 0x006400060f50783b */ /* 0x000ee80008004200 */
[----:B------:R-:W4:Y:S04]  /*1db0*/  LDSM.16.MT88.4 R76, [R22+UR6+0x6400] ;  /* 0x00640006164c783b */ /* 0x000f280008004200 */
[----:B------:R-:W-:Y:S04]  /*1dc0*/  LDSM.16.MT88.4 R96, [R15+UR6+0x6800] ;  /* 0x006800060f60783b */ /* 0x000fe80008004200 */
[----:B------:R-:W5:Y:S04]  /*1dd0*/  LDSM.16.M88.4 R104, [R28+UR6] ;  /* 0x000000061c68783b */ /* 0x000f680008000200 */
[----:B------:R-:W5:Y:S04]  /*1de0*/  LDSM.16.MT88.4 R108, [R22+UR6+0x6800] ;  /* 0x00680006166c783b */ /* 0x000f680008004200 */
[----:B------:R-:W5:Y:S01]  /*1df0*/  LDSM.16.M88.4 R116, [R28+UR6+0x2000] ;  /* 0x002000061c74783b */ /* 0x000f620008000200 */
[-C--:B0-----:R-:W-:Y:S06]  /*1e00*/  HMMA.16816.F32 R120, R100, R88.reuse, RZ ;  /* 0x000000586478723c */ /* 0x081fec00000018ff */
[----:B-1----:R-:W-:Y:S06]  /*1e10*/  HMMA.16816.F32 R92, R112, R88, RZ ;  /* 0x00000058705c723c */ /* 0x002fec00000018ff */
[-C--:B--2---:R-:W-:Y:S06]  /*1e20*/  HMMA.16816.F32 R100, R100, R84.reuse, RZ ;  /* 0x000000546464723c */ /* 0x084fec00000018ff */
[----:B------:R-:W-:Y:S06]  /*1e30*/  HMMA.16816.F32 R112, R112, R84, RZ ;  /* 0x000000547070723c */ /* 0x000fec00000018ff */
[-C--:B---3--:R-:W-:Y:S06]  /*1e40*/  HMMA.16816.F32 R120, R80, R90.reuse, R120 ;  /* 0x0000005a5078723c */ /* 0x088fec0000001878 */
[----:B----4-:R-:W-:Y:S01]  /*1e50*/  HMMA.16816.F32 R92, R76, R90, R92 ;  /* 0x0000005a4c5c723c */ /* 0x010fe2000000185c */
[----:B------:R-:W-:Y:S05]  /*1e60*/  LDSM.16.MT88.4 R88, [R22+UR6+0x6c00] ;  /* 0x006c00061658783b */ /* 0x000fea0008004200 */
[-C--:B------:R-:W-:Y:S01]  /*1e70*/  HMMA.16816.F32 R100, R80, R86.reuse, R100 ;  /* 0x000000565064723c */ /* 0x080fe20000001864 */
[----:B------:R-:W0:Y:S05]  /*1e80*/  LDSM.16.MT88.4 R80, [R15+UR6+0x6c00] ;  /* 0x006c00060f50783b */ /* 0x000e2a0008004200 */
[----:B------:R-:W-:Y:S06]  /*1e90*/  HMMA.16816.F32 R112, R76, R86, R112 ;  /* 0x000000564c70723c */ /* 0x000fec0000001870 */
[-C--:B-----5:R-:W-:Y:S06]  /*1ea0*/  HMMA.16816.F32 R120, R96, R104.reuse, R120 ;  /* 0x000000686078723c */ /* 0x0a0fec0000001878 */
[----:B------:R-:W-:Y:S06]  /*1eb0*/  HMMA.16816.F32 R92, R108, R104, R92 ;  /* 0x000000686c5c723c */ /* 0x000fec000000185c */
[-C--:B------:R-:W-:Y:S06]  /*1ec0*/  HMMA.16816.F32 R100, R96, R116.reuse, R100 ;  /* 0x000000746064723c */ /* 0x080fec0000001864 */
[----:B------:R-:W-:Y:S06]  /*1ed0*/  HMMA.16816.F32 R112, R108, R116, R112 ;  /* 0x000000746c70723c */ /* 0x000fec0000001870 */
[-C--:B0-----:R-:W-:Y:S06]  /*1ee0*/  HMMA.16816.F32 R120, R80, R106.reuse, R120 ;  /* 0x0000006a5078723c */ /* 0x081fec0000001878 */
[----:B------:R-:W-:Y:S06]  /*1ef0*/  HMMA.16816.F32 R92, R88, R106, R92 ;  /* 0x0000006a585c723c */ /* 0x000fec000000185c */
[-C--:B------:R-:W-:Y:S06]  /*1f00*/  HMMA.16816.F32 R100, R80, R118.reuse, R100 ;  /* 0x000000765064723c */ /* 0x080fec0000001864 */
[----:B------:R-:W-:Y:S06]  /*1f10*/  HMMA.16816.F32 R112, R88, R118, R112 ;  /* 0x000000765870723c */ /* 0x000fec0000001870 */
[----:B------:R-:W-:Y:S01]  /*1f20*/  FMUL R78, R122, UR9 ;  /* 0x000000097a4e7c20 */ /* 0x000fe20008400000 */
[----:B------:R-:W-:Y:S01]  /*1f30*/  FMUL R79, R123, UR9 ;  /* 0x000000097b4f7c20 */ /* 0x000fe20008400000 */
[----:B------:R-:W-:Y:S01]  /*1f40*/  FMUL R76, R120, UR9 ;  /* 0x00000009784c7c20 */ /* 0x000fe20008400000 */
[----:B------:R-:W-:-:S03]  /*1f50*/  FMUL R77, R121, UR9 ;  /* 0x00000009794d7c20 */ /* 0x000fc60008400000 */
[----:B------:R-:W-:Y:S01]  /*1f60*/  FMUL R80, R92, UR9 ;  /* 0x000000095c507c20 */ /* 0x000fe20008400000 */
[----:B------:R-:W-:Y:S01]  /*1f70*/  FMUL R81, R93, UR9 ;  /* 0x000000095d517c20 */ /* 0x000fe20008400000 */
[----:B------:R-:W-:Y:S01]  /*1f80*/  FMNMX R82, R78, R79, !PT ;  /* 0x0000004f4e527209 */ /* 0x000fe20007800000 */
[----:B------:R-:W-:Y:S01]  /*1f90*/  FMUL R78, R94, UR9 ;  /* 0x000000095e4e7c20 */ /* 0x000fe20008400000 */
[----:B------:R-:W-:Y:S01]  /*1fa0*/  FMUL R79, R95, UR9 ;  /* 0x000000095f4f7c20 */ /* 0x000fe20008400000 */
[----:B------:R-:W-:Y:S02]  /*1fb0*/  FMNMX R83, R76, R77, !PT ;  /* 0x0000004d4c537209 */ /* 0x000fe40007800000 */
[----:B------:R-:W-:Y:S01]  /*1fc0*/  FMNMX R81, R80, R81, !PT ;  /* 0x0000005150517209 */ /* 0x000fe20007800000 */
[----:B------:R-:W-:Y:S01]  /*1fd0*/  FMUL R76, R100, UR9 ;  /* 0x00000009644c7c20 */ /* 0x000fe20008400000 */
[----:B------:R-:W-:Y:S01]  /*1fe0*/  FMNMX R79, R78, R79, !PT ;  /* 0x0000004f4e4f7209 */ /* 0x000fe20007800000 */
[----:B------:R-:W-:-:S02]  /*1ff0*/  FMUL R77, R102, UR9 ;  /* 0x00000009664d7c20 */ /* 0x000fc40008400000 */
[----:B------:R-:W-:Y:S01]  /*2000*/  FMUL R80, R112, UR9 ;  /* 0x0000000970507c20 */ /* 0x000fe20008400000 */
[----:B------:R-:W-:Y:S01]  /*2010*/  FMUL R78, R114, UR9 ;  /* 0x00000009724e7c20 */ /* 0x000fe20008400000 */
[----:B------:R-:W-:Y:S01]  /*2020*/  FMNMX R83, R76, R83, !PT ;  /* 0x000000534c537209 */ /* 0x000fe20007800000 */
[----:B------:R-:W-:Y:S01]  /*2030*/  FMUL R76, R101, UR9 ;  /* 0x00000009654c7c20 */ /* 0x000fe20008400000 */
[----:B------:R-:W-:Y:S02]  /*2040*/  FMNMX R82, R77, R82, !PT ;  /* 0x000000524d527209 */ /* 0x000fe40007800000 */
[----:B------:R-:W-:Y:S01]  /*2050*/  FMNMX R81, R80, R81, !PT ;  /* 0x0000005150517209 */ /* 0x000fe20007800000 */
[----:B------:R-:W-:Y:S01]  /*2060*/  FMUL R77, R103, UR9 ;  /* 0x00000009674d7c20 */ /* 0x000fe20008400000 */
[----:B------:R-:W-:Y:S01]  /*2070*/  FMNMX R80, R78, R79, !PT ;  /* 0x0000004f4e507209 */ /* 0x000fe20007800000 */
[----:B------:R-:W-:Y:S01]  /*2080*/  FMUL R78, R113, UR9 ;  /* 0x00000009714e7c20 */ /* 0x000fe20008400000 */
[----:B------:R-:W-:Y:S01]  /*2090*/  FMUL R79, R115, UR9 ;  /* 0x00000009734f7c20 */ /* 0x000fe20008400000 */
[----:B------:R-:W-:-:S02]  /*20a0*/  FMNMX R76, R76, R83, !PT ;  /* 0x000000534c4c7209 */ /* 0x000fc40007800000 */
[----:B------:R-:W-:Y:S02]  /*20b0*/  FMNMX R77, R77, R82, !PT ;  /* 0x000000524d4d7209 */ /* 0x000fe40007800000 */
[----:B------:R-:W-:Y:S02]  /*20c0*/  FMNMX R78, R78, R81, !PT ;  /* 0x000000514e4e7209 */ /* 0x000fe40007800000 */
[----:B------:R-:W-:Y:S01]  /*20d0*/  FMNMX R79, R79, R80, !PT ;  /* 0x000000504f4f7209 */ /* 0x000fe20007800000 */
[----:B------:R-:W0:Y:S04]  /*20e0*/  SHFL.BFLY PT, R81, R76, 0x2, 0x1f ;  /* 0x0c401f004c517f89 */ /* 0x000e2800000e0000 */
[----:B------:R-:W1:Y:S04]  /*20f0*/  SHFL.BFLY PT, R80, R77, 0x2, 0x1f ;  /* 0x0c401f004d507f89 */ /* 0x000e6800000e0000 */
[----:B------:R-:W2:Y:S04]  /*2100*/  SHFL.BFLY PT, R83, R78, 0x2, 0x1f ;  /* 0x0c401f004e537f89 */ /* 0x000ea800000e0000 */
[----:B------:R-:W3:Y:S01]  /*2110*/  SHFL.BFLY PT, R86, R79, 0x2, 0x1f ;  /* 0x0c401f004f567f89 */ /* 0x000ee200000e0000 */
[----:B0-----:R-:W-:-:S02]  /*2120*/  FMNMX R81, R76, R81, !PT ;  /* 0x000000514c517209 */ /* 0x001fc40007800000 */
[----:B-1----:R-:W-:Y:S02]  /*2130*/  FMNMX R82, R77, R80, !PT ;  /* 0x000000504d527209 */ /* 0x002fe40007800000 */
[----:B--2---:R-:W-:Y:S02]  /*2140*/  FMNMX R84, R78, R83, !PT ;  /* 0x000000534e547209 */ /* 0x004fe40007800000 */
[----:B---3--:R-:W-:Y:S01]  /*2150*/  FMNMX R86, R79, R86, !PT ;  /* 0x000000564f567209 */ /* 0x008fe20007800000 */
[----:B------:R-:W0:Y:S04]  /*2160*/  SHFL.BFLY PT, R80, R81, 0x1, 0x1f ;  /* 0x0c201f0051507f89 */ /* 0x000e2800000e0000 */
[----:B------:R-:W1:Y:S04]  /*2170*/  SHFL.BFLY PT, R83, R82, 0x1, 0x1f ;  /* 0x0c201f0052537f89 */ /* 0x000e6800000e0000 */
[----:B------:R-:W2:Y:S04]  /*2180*/  SHFL.BFLY PT, R85, R84, 0x1, 0x1f ;  /* 0x0c201f0054557f89 */ /* 0x000ea800000e0000 */
[----:B------:R-:W3:Y:S01]  /*2190*/  SHFL.BFLY PT, R87, R86, 0x1, 0x1f ;  /* 0x0c201f0056577f89 */ /* 0x000ee200000e0000 */
[----:B------:R-:W-:Y:S01]  /*21a0*/  IMAD.SHL.U32 R76, R0, 0x2, RZ ;  /* 0x00000002004c7824 */ /* 0x000fe200078e00ff */
[----:B------:R-:W-:-:S04]  /*21b0*/  SHF.R.U32.HI R77, RZ, 0x3, R8 ;  /* 0x00000003ff4d7819 */ /* 0x000fc80000011608 */
[----:B------:R-:W-:Y:S02]  /*21c0*/  LOP3.LUT R76, R76, 0x38, RZ, 0xc0, !PT ;  /* 0x000000384c4c7812 */ /* 0x000fe400078ec0ff */
[----:B------:R-:W-:Y:S02]  /*21d0*/  LOP3.LUT R79, R77, 0x1c, RZ, 0xc0, !PT ;  /* 0x0000001c4d4f7812 */ /* 0x000fe400078ec0ff */
[----:B------:R-:W-:Y:S01]  /*21e0*/  LEA R76, R76, UR6, 0x2 ;  /* 0x000000064c4c7c11 */ /* 0x000fe2000f8e10ff */
[----:B------:R-:W-:Y:S01]  /*21f0*/  BAR.SYNC.DEFER_BLOCKING 0x0 ;  /* 0x0000000000007b1d */ /* 0x000fe20000010000 */
[----:B0-----:R-:W-:Y:S02]  /*2200*/  FMNMX R77, R81, R80, !PT ;  /* 0x00000050514d7209 */ /* 0x001fe40007800000 */
[----:B------:R-:W-:Y:S02]  /*2210*/  IADD3 R90, R76, R79, RZ ;  /* 0x0000004f4c5a7210 */ /* 0x000fe40007ffe0ff */
[----:B-1----:R-:W-:-:S02]  /*2220*/  FMNMX R83, R82, R83, !PT ;  /* 0x0000005352537209 */ /* 0x002fc40007800000 */
[----:B--2---:R-:W-:Y:S02]  /*2230*/  FMNMX R85, R84, R85, !PT ;  /* 0x0000005554557209 */ /* 0x004fe40007800000 */
[----:B---3--:R-:W-:Y:S01]  /*2240*/  FMNMX R87, R86, R87, !PT ;  /* 0x0000005756577209 */ /* 0x008fe20007800000 */
[----:B------:R-:W-:Y:S04]  /*2250*/  @!P2 STS [R90], R77 ;  /* 0x0000004d5a00a388 */ /* 0x000fe80000000800 */
[----:B------:R-:W-:Y:S04]  /*2260*/  @!P2 STS [R90+0x100], R83 ;  /* 0x000100535a00a388 */ /* 0x000fe80000000800 */
[----:B------:R-:W-:Y:S04]  /*2270*/  @!P2 STS [R90+0x200], R85 ;  /* 0x000200555a00a388 */ /* 0x000fe80000000800 */
[----:B------:R-:W-:Y:S01]  /*2280*/  @!P2 STS [R90+0x300], R87 ;  /* 0x000300575a00a388 */ /* 0x000fe20000000800 */
[----:B------:R-:W-:Y:S01]  /*2290*/  LEA R105, R8, UR6, 0x2 ;  /* 0x0000000608697c11 */ /* 0x000fe2000f8e10ff */
[----:B------:R-:W-:Y:S06]  /*22a0*/  BAR.SYNC.DEFER_BLOCKING 0x0 ;  /* 0x0000000000007b1d */ /* 0x000fec0000010000 */
[----:B------:R-:W0:Y:S04]  /*22b0*/  LDS R78, [R105] ;  /* 0x00000000694e7984 */ /* 0x000e280000000800 */
[----:B0-----:R-:W0:Y:S02]  /*22c0*/  SHFL.BFLY PT, R79, R78, 0x4, 0x1f ;  /* 0x0c801f004e4f7f89 */ /* 0x001e2400000e0000 */
[----:B0-----:R-:W-:-:S05]  /*22d0*/  FMNMX R79, R78, R79, !PT ;  /* 0x0000004f4e4f7209 */ /* 0x001fca0007800000 */
[----:B------:R-:W0:Y:S02]  /*22e0*/  SHFL.BFLY PT, R80, R79, 0x2, 0x1f ;  /* 0x0c401f004f507f89 */ /* 0x000e2400000e0000 */
[----:B0-----:R-:W-:-:S05]  /*22f0*/  FMNMX R80, R79, R80, !PT ;  /* 0x000000504f507209 */ /* 0x001fca0007800000 */
[----:B------:R-:W0:Y:S02]  /*2300*/  SHFL.BFLY PT, R77, R80, 0x1, 0x1f ;  /* 0x0c201f00504d7f89 */ /* 0x000e2400000e0000 */
[----:B0-----:R-:W-:-:S05]  /*2310*/  FMNMX R82, R80, R77, !PT ;  /* 0x0000004d50527209 */ /* 0x001fca0007800000 */
[----:B------:R-:W-:Y:S01]  /*2320*/  @!P1 STS [R105], R82 ;  /* 0x0000005269009388 */ /* 0x000fe20000000800 */
[----:B------:R-:W-:Y:S06]  /*2330*/  BAR.SYNC.DEFER_BLOCKING 0x0 ;  /* 0x0000000000007b1d */ /* 0x000fec0000010000 */
[----:B------:R-:W0:Y:S04]  /*2340*/  LDS R104, [R76] ;  /* 0x000000004c687984 */ /* 0x000e280000000800 */
[----:B------:R-:W1:Y:S04]  /*2350*/  LDS R84, [R76+0x100] ;  /* 0x000100004c547984 */ /* 0x000e680000000800 */
[----:B------:R-:W2:Y:S04]  /*2360*/  LDS R83, [R76+0x200] ;  /* 0x000200004c537984 */ /* 0x000ea80000000800 */
[----:B------:R-:W3:Y:S01]  /*2370*/  LDS R88, [R76+0x300] ;  /* 0x000300004c587984 */ /* 0x000ee20000000800 */
[----:B0-----:R-:W-:-:S05]  /*2380*/  FMNMX R104, R104, R177, !PT ;  /* 0x000000b168687209 */ /* 0x001fca0007800000 */
[--C-:B------:R-:W-:Y:S01]  /*2390*/  FFMA R78, R100, UR9, -R104.reuse ;  /* 0x00000009644e7c23 */ /* 0x100fe20008000868 */
[----:B-1----:R-:W-:Y:S01]  /*23a0*/  FMNMX R100, R84, R173, !PT ;  /* 0x000000ad54647209 */ /* 0x002fe20007800000 */
[----:B------:R-:W-:-:S04]  /*23b0*/  FFMA R101, R101, UR9, -R104 ;  /* 0x0000000965657c23 */ /* 0x000fc80008000868 */
[----:B------:R-:W-:Y:S01]  /*23c0*/  FFMA R102, R102, UR9, -R100 ;  /* 0x0000000966667c23 */ /* 0x000fe20008000864 */
[----:B------:R-:W-:Y:S01]  /*23d0*/  FMUL R79, R101, 1.4426950216293334961 ;  /* 0x3fb8aa3b654f7820 */ /* 0x000fe20000400000 */
[----:B--2---:R-:W-:Y:S02]  /*23e0*/  FMNMX R101, R83, R158, !PT ;  /* 0x0000009e53657209 */ /* 0x004fe40007800000 */
[----:B------:R-:W-:Y:S01]  /*23f0*/  FMUL R87, R102, 1.4426950216293334961 ;  /* 0x3fb8aa3b66577820 */ /* 0x000fe20000400000 */
[----:B---3--:R-:W-:Y:S01]  /*2400*/  FMNMX R102, R88, R159, !PT ;  /* 0x0000009f58667209 */ /* 0x008fe20007800000 */
[----:B------:R-:W-:Y:S01]  /*2410*/  FFMA R121, R121, UR9, -R104 ;  /* 0x0000000979797c23 */ /* 0x000fe20008000868 */
[--C-:B------:R-:W-:Y:S01]  /*2420*/  FFMA R122, R122, UR9, -R100.reuse ;  /* 0x000000097a7a7c23 */ /* 0x100fe20008000864 */
[----:B------:R-:W-:Y:S01]  /*2430*/  FFMA R123, R123, UR9, -R100 ;  /* 0x000000097b7b7c23 */ /* 0x000fe20008000864 */
[--C-:B------:R-:W-:Y:S01]  /*2440*/  FFMA R92, R92, UR9, -R101.reuse ;  /* 0x000000095c5c7c23 */ /* 0x100fe20008000865 */
[--C-:B------:R-:W-:Y:S01]  /*2450*/  FFMA R93, R93, UR9, -R101.reuse ;  /* 0x000000095d5d7c23 */ /* 0x100fe20008000865 */
[----:B------:R-:W-:Y:S01]  /*2460*/  FFMA R94, R94, UR9, -R102 ;  /* 0x000000095e5e7c23 */ /* 0x000fe20008000866 */
[----:B------:R-:W-:Y:S01]  /*2470*/  FFMA R120, R120, UR9, -R104 ;  /* 0x0000000978787c23 */ /* 0x000fe20008000868 */
[--C-:B------:R-:W-:Y:S01]  /*2480*/  FFMA R95, R95, UR9, -R102.reuse ;  /* 0x000000095f5f7c23 */ /* 0x100fe20008000866 */
[----:B------:R-:W-:Y:S01]  /*2490*/  FMUL R77, R121, 1.4426950216293334961 ;  /* 0x3fb8aa3b794d7820 */ /* 0x000fe20000400000 */
[----:B------:R-:W-:Y:S01]  /*24a0*/  FMUL R82, R78, 1.4426950216293334961 ;  /* 0x3fb8aa3b4e527820 */ /* 0x000fe20000400000 */
[----:B------:R-:W-:Y:S01]  /*24b0*/  FMUL R81, R122, 1.4426950216293334961 ;  /* 0x3fb8aa3b7a517820 */ /* 0x000fe20000400000 */
[----:B------:R-:W-:Y:S01]  /*24c0*/  FMUL R78, R123, 1.4426950216293334961 ;  /* 0x3fb8aa3b7b4e7820 */ /* 0x000fe20000400000 */
[----:B------:R-:W-:Y:S01]  /*24d0*/  FMUL R85, R92, 1.4426950216293334961 ;  /* 0x3fb8aa3b5c557820 */ /* 0x000fe20000400000 */
[----:B------:R-:W-:Y:S01]  /*24e0*/  FMUL R86, R93, 1.4426950216293334961 ;  /* 0x3fb8aa3b5d567820 */ /* 0x000fe20000400000 */
[--C-:B------:R-:W-:Y:S01]  /*24f0*/  FFMA R112, R112, UR9, -R101.reuse ;  /* 0x0000000970707c23 */ /* 0x100fe20008000865 */
[----:B------:R-:W-:Y:S01]  /*2500*/  FMUL R89, R94, 1.4426950216293334961 ;  /* 0x3fb8aa3b5e597820 */ /* 0x000fe20000400000 */
[----:B------:R-:W-:Y:S01]  /*2510*/  FMUL R120, R120, 1.4426950216293334961 ;  /* 0x3fb8aa3b78787820 */ /* 0x000fe20000400000 */
[----:B------:R-:W-:Y:S01]  /*2520*/  FMUL R95, R95, 1.4426950216293334961 ;  /* 0x3fb8aa3b5f5f7820 */ /* 0x000fe20000400000 */
[----:B------:R-:W-:Y:S01]  /*2530*/  FFMA R114, R114, UR9, -R102 ;  /* 0x0000000972727c23 */ /* 0x000fe20008000866 */
[----:B------:R0:W-:Y:S01]  /*2540*/  MUFU.EX2 R83, R87 ;  /* 0x0000005700537308 */ /* 0x0001e20000000800 */
[----:B------:R-:W-:Y:S01]  /*2550*/  FFMA R103, R103, UR9, -R100 ;  /* 0x0000000967677c23 */ /* 0x000fe20008000864 */
[----:B------:R-:W-:Y:S01]  /*2560*/  FFMA R113, R113, UR9, -R101 ;  /* 0x0000000971717c23 */ /* 0x000fe20008000865 */
[----:B------:R-:W-:Y:S01]  /*2570*/  FMUL R114, R114, 1.4426950216293334961 ;  /* 0x3fb8aa3b72727820 */ /* 0x000fe20000400000 */
[----:B------:R-:W-:Y:S01]  /*2580*/  FFMA R115, R115, UR9, -R102 ;  /* 0x0000000973737c23 */ /* 0x000fe20008000866 */
[----:B------:R-:W-:-:S03]  /*2590*/  FMUL R84, R103, 1.4426950216293334961 ;  /* 0x3fb8aa3b67547820 */ /* 0x000fc60000400000 */
[----:B------:R-:W-:Y:S01]  /*25a0*/  MUFU.EX2 R80, R120 ;  /* 0x0000007800507308 */ /* 0x000fe20000000800 */
[----:B0-----:R-:W-:Y:S01]  /*25b0*/  FMUL R87, R112, 1.4426950216293334961 ;  /* 0x3fb8aa3b70577820 */ /* 0x001fe20000400000 */
[----:B------:R-:W-:Y:S01]  /*25c0*/  FMUL R88, R113, 1.4426950216293334961 ;  /* 0x3fb8aa3b71587820 */ /* 0x000fe20000400000 */
[----:B------:R-:W-:-:S05]  /*25d0*/  FMUL R115, R115, 1.4426950216293334961 ;  /* 0x3fb8aa3b73737820 */ /* 0x000fca0000400000 */
[----:B------:R-:W0:Y:S08]  /*25e0*/  MUFU.EX2 R77, R77 ;  /* 0x0000004d004d7308 */ /* 0x000e300000000800 */
[----:B------:R-:W-:Y:S08]  /*25f0*/  MUFU.EX2 R81, R81 ;  /* 0x0000005100517308 */ /* 0x000ff00000000800 */
[----:B------:R-:W1:Y:S08]  /*2600*/  MUFU.EX2 R78, R78 ;  /* 0x0000004e004e7308 */ /* 0x000e700000000800 */
[----:B------:R-:W-:Y:S08]  /*2610*/  MUFU.EX2 R85, R85 ;  /* 0x0000005500557308 */ /* 0x000ff00000000800 */
[----:B------:R-:W2:Y:S08]  /*2620*/  MUFU.EX2 R86, R86 ;  /* 0x0000005600567308 */ /* 0x000eb00000000800 */
[----:B------:R-:W-:Y:S08]  /*2630*/  MUFU.EX2 R89, R89 ;  /* 0x0000005900597308 */ /* 0x000ff00000000800 */
[----:B------:R-:W3:Y:S08]  /*2640*/  MUFU.EX2 R122, R95 ;  /* 0x0000005f007a7308 */ /* 0x000ef00000000800 */
[----:B------:R-:W4:Y:S08]  /*2650*/  MUFU.EX2 R82, R82 ;  /* 0x0000005200527308 */ /* 0x000f300000000800 */
[----:B------:R-:W5:Y:S08]  /*2660*/  MUFU.EX2 R87, R87 ;  /* 0x0000005700577308 */ /* 0x000f700000000800 */
[----:B------:R-:W5:Y:S08]  /*2670*/  MUFU.EX2 R121, R114 ;  /* 0x0000007200797308 */ /* 0x000f700000000800 */
[----:B------:R-:W5:Y:S08]  /*2680*/  MUFU.EX2 R79, R79 ;  /* 0x0000004f004f7308 */ /* 0x000f700000000800 */
[----:B------:R-:W5:Y:S08]  /*2690*/  MUFU.EX2 R84, R84 ;  /* 0x0000005400547308 */ /* 0x000f700000000800 */
[----:B------:R-:W5:Y:S08]  /*26a0*/  MUFU.EX2 R88, R88 ;  /* 0x0000005800587308 */ /* 0x000f700000000800 */
[----:B------:R-:W5:Y:S01]  /*26b0*/  MUFU.EX2 R120, R115 ;  /* 0x0000007300787308 */ /* 0x000f620000000800 */
[----:B0-----:R-:W-:Y:S01]  /*26c0*/  FADD R91, R80, R77 ;  /* 0x0000004d505b7221 */ /* 0x001fe20000000000 */
[----:B-1----:R-:W-:Y:S01]  /*26d0*/  FADD R92, R81, R78 ;  /* 0x0000004e515c7221 */ /* 0x002fe20000000000 */
[----:B--2---:R-:W-:Y:S01]  /*26e0*/  FADD R96, R85, R86 ;  /* 0x0000005655607221 */ /* 0x004fe20000000000 */
[----:B---3--:R-:W-:Y:S01]  /*26f0*/  FADD R98, R89, R122 ;  /* 0x0000007a59627221 */ /* 0x008fe20000000000 */
[----:B----4-:R-:W-:Y:S01]  /*2700*/  FADD R94, R82, R91 ;  /* 0x0000005b525e7221 */ /* 0x010fe20000000000 */
[----:B------:R-:W-:Y:S01]  /*2710*/  FADD R91, R83, R92 ;  /* 0x0000005c535b7221 */ /* 0x000fe20000000000 */
[----:B-----5:R-:W-:Y:S01]  /*2720*/  FADD R93, R87, R96 ;  /* 0x00000060575d7221 */ /* 0x020fe20000000000 */
[----:B------:R-:W-:Y:S01]  /*2730*/  FADD R95, R121, R98 ;  /* 0x00000062795f7221 */ /* 0x000fe20000000000 */
[----:B------:R-:W-:Y:S01]  /*2740*/  FADD R94, R79, R94 ;  /* 0x0000005e4f5e7221 */ /* 0x000fe20000000000 */
[----:B------:R-:W-:Y:S01]  /*2750*/  FADD R91, R84, R91 ;  /* 0x0000005b545b7221 */ /* 0x000fe20000000000 */
[----:B------:R-:W-:Y:S01]  /*2760*/  FADD R93, R88, R93 ;  /* 0x0000005d585d7221 */ /* 0x000fe20000000000 */
[----:B------:R-:W-:-:S02]  /*2770*/  FADD R95, R120, R95 ;  /* 0x0000005f785f7221 */ /* 0x000fc40000000000 */
[----:B------:R-:W0:Y:S04]  /*2780*/  SHFL.BFLY PT, R97, R94, 0x2, 0x1f ;  /* 0x0c401f005e617f89 */ /* 0x000e2800000e0000 */
[----:B------:R-:W1:Y:S04]  /*2790*/  SHFL.BFLY PT, R92, R91, 0x2, 0x1f ;  /* 0x0c401f005b5c7f89 */ /* 0x000e6800000e0000 */
[----:B------:R-:W2:Y:S04]  /*27a0*/  SHFL.BFLY PT, R98, R93, 0x2, 0x1f ;  /* 0x0c401f005d627f89 */ /* 0x000ea800000e0000 */
[----:B------:R-:W3:Y:S01]  /*27b0*/  SHFL.BFLY PT, R106, R95, 0x2, 0x1f ;  /* 0x0c401f005f6a7f89 */ /* 0x000ee200000e0000 */
[----:B0-----:R-:W-:Y:S01]  /*27c0*/  FADD R97, R94, R97 ;  /* 0x000000615e617221 */ /* 0x001fe20000000000 */
[----:B-1----:R-:W-:Y:S01]  /*27d0*/  FADD R96, R91, R92 ;  /* 0x0000005c5b607221 */ /* 0x002fe20000000000 */
[----:B------:R-:W-:Y:S01]  /*27e0*/  BAR.SYNC.DEFER_BLOCKING 0x0 ;  /* 0x0000000000007b1d */ /* 0x000fe20000010000 */
[----:B--2---:R-:W-:Y:S01]  /*27f0*/  FADD R98, R93, R98 ;  /* 0x000000625d627221 */ /* 0x004fe20000000000 */
[----:B---3--:R-:W-:-:S04]  /*2800*/  FADD R106, R95, R106 ;  /* 0x0000006a5f6a7221 */ /* 0x008fc80000000000 */
[----:B------:R-:W0:Y:S04]  /*2810*/  SHFL.BFLY PT, R92, R97, 0x1, 0x1f ;  /* 0x0c201f00615c7f89 */ /* 0x000e2800000e0000 */
[----:B------:R-:W1:Y:S04]  /*2820*/  SHFL.BFLY PT, R99, R96, 0x1, 0x1f ;  /* 0x0c201f0060637f89 */ /* 0x000e6800000e0000 */
[----:B------:R-:W2:Y:S04]  /*2830*/  SHFL.BFLY PT, R103, R98, 0x1, 0x1f ;  /* 0x0c201f0062677f89 */ /* 0x000ea800000e0000 */
[----:B------:R-:W3:Y:S01]  /*2840*/  SHFL.BFLY PT, R107, R106, 0x1, 0x1f ;  /* 0x0c201f006a6b7f89 */ /* 0x000ee200000e0000 */
[----:B0-----:R-:W-:Y:S01]  /*2850*/  FADD R109, R97, R92 ;  /* 0x0000005c616d7221 */ /* 0x001fe20000000000 */
[----:B-1----:R-:W-:Y:S01]  /*2860*/  FADD R99, R96, R99 ;  /* 0x0000006360637221 */ /* 0x002fe20000000000 */
[----:B--2---:R-:W-:Y:S01]  /*2870*/  FADD R95, R98, R103 ;  /* 0x00000067625f7221 */ /* 0x004fe20000000000 */
[----:B---3--:R-:W-:-:S02]  /*2880*/  FADD R111, R106, R107 ;  /* 0x0000006b6a6f7221 */ /* 0x008fc40000000000 */
[----:B------:R-:W-:Y:S04]  /*2890*/  @!P2 STS [R90], R109 ;  /* 0x0000006d5a00a388 */ /* 0x000fe80000000800 */
[----:B------:R-:W-:Y:S04]  /*28a0*/  @!P2 STS [R90+0x100], R99 ;  /* 0x000100635a00a388 */ /* 0x000fe80000000800 */
[----:B------:R-:W-:Y:S04]  /*28b0*/  @!P2 STS [R90+0x200], R95 ;  /* 0x0002005f5a00a388 */ /* 0x000fe80000000800 */
[----:B------:R-:W-:Y:S01]  /*28c0*/  @!P2 STS [R90+0x300], R111 ;  /* 0x0003006f5a00a388 */ /* 0x000fe20000000800 */
[----:B------:R-:W-:Y:S06]  /*28d0*/  BAR.SYNC.DEFER_BLOCKING 0x0 ;  /* 0x0000000000007b1d */ /* 0x000fec0000010000 */
[----:B------:R-:W0:Y:S04]  /*28e0*/  LDS R91, [R105] ;  /* 0x00000000695b7984 */ /* 0x000e280000000800 */
[----:B0-----:R-:W0:Y:S02]  /*28f0*/  SHFL.BFLY PT, R92, R91, 0x4, 0x1f ;  /* 0x0c801f005b5c7f89 */ /* 0x001e2400000e0000 */
[----:B0-----:R-:W-:-:S05]  /*2900*/  FADD R92, R91, R92 ;  /* 0x0000005c5b5c7221 */ /* 0x001fca0000000000 */
[----:B------:R-:W0:Y:S02]  /*2910*/  SHFL.BFLY PT, R93, R92, 0x2, 0x1f ;  /* 0x0c401f005c5d7f89 */ /* 0x000e2400000e0000 */
[----:B0-----:R-:W-:-:S05]  /*2920*/  FADD R103, R92, R93 ;  /* 0x0000005d5c677221 */ /* 0x001fca0000000000 */
[----:B------:R-:W0:Y:S02]  /*2930*/  SHFL.BFLY PT, R94, R103, 0x1, 0x1f ;  /* 0x0c201f00675e7f89 */ /* 0x000e2400000e0000 */
[----:B0-----:R-:W-:-:S05]  /*2940*/  FADD R108, R103, R94 ;  /* 0x0000005e676c7221 */ /* 0x001fca0000000000 */
[----:B------:R0:W-:Y:S01]  /*2950*/  @!P1 STS [R105], R108 ;  /* 0x0000006c69009388 */ /* 0x0001e20000000800 */
[----:B------:R-:W-:Y:S01]  /*2960*/  BAR.SYNC.DEFER_BLOCKING 0x0 ;  /* 0x0000000000007b1d */ /* 0x000fe20000010000 */
[----:B------:R-:W-:-:S04]  /*2970*/  IMAD.WIDE R90, R29, 0x2, R140 ;  /* 0x000000021d5a7825 */ /* 0x000fc800078e028c */
[----:B------:R-:W-:-:S04]  /*2980*/  IMAD.WIDE R106, R29, 0x2, R150 ;  /* 0x000000021d6a7825 */ /* 0x000fc800078e0296 */
[----:B------:R-:W-:-:S04]  /*2990*/  IMAD.WIDE R94, R29, 0x2, R144 ;  /* 0x000000021d5e7825 */ /* 0x000fc800078e0290 */
[----:B------:R-:W-:-:S04]  /*29a0*/  IMAD.WIDE R96, R29, 0x2, R146 ;  /* 0x000000021d607825 */ /* 0x000fc800078e0292 */
[----:B------:R-:W-:-:S04]  /*29b0*/  IMAD.WIDE R92, R29, 0x2, R142 ;  /* 0x000000021d5c7825 */ /* 0x000fc800078e028e */
[C---:B------:R-:W-:Y:S01]  /*29c0*/  IMAD.WIDE R98, R29.reuse, 0x2, R148 ;  /* 0x000000021d627825 */ /* 0x040fe200078e0294 */
[----:B------:R1:W2:Y:S03]  /*29d0*/  LDG.E.U16 R222, desc[UR10][R90.64] ;  /* 0x0000000a5ade7981 */ /* 0x0002a6000c1e1500 */
[C---:B------:R-:W-:Y:S01]  /*29e0*/  IMAD.WIDE R114, R29.reuse, 0x2, R138 ;  /* 0x000000021d727825 */ /* 0x040fe200078e028a */
[----:B------:R3:W4:Y:S03]  /*29f0*/  LDG.E.U16 R223, desc[UR10][R106.64] ;  /* 0x0000000a6adf7981 */ /* 0x000726000c1e1500 */
[C---:B------:R-:W-:Y:S01]  /*2a00*/  IMAD.WIDE R110, R29.reuse, 0x2, R34 ;  /* 0x000000021d6e7825 */ /* 0x040fe200078e0222 */
[----:B------:R5:W2:Y:S03]  /*2a10*/  LDG.E.U16 R172, desc[UR10][R94.64] ;  /* 0x0000000a5eac7981 */ /* 0x000aa6000c1e1500 */
[C---:B------:R-:W-:Y:S01]  /*2a20*/  IMAD.WIDE R112, R29.reuse, 0x2, R38 ;  /* 0x000000021d707825 */ /* 0x040fe200078e0226 */
[----:B------:R-:W2:Y:S03]  /*2a30*/  LDG.E.U16 R225, desc[UR10][R96.64] ;  /* 0x0000000a60e17981 */ /* 0x000ea6000c1e1500 */
[C---:B-1----:R-:W-:Y:S01]  /*2a40*/  IMAD.WIDE R90, R29.reuse, 0x2, R40 ;  /* 0x000000021d5a7825 */ /* 0x042fe200078e0228 */
[----:B------:R1:W2:Y:S03]  /*2a50*/  LDG.E.U16 R123, desc[UR10][R92.64] ;  /* 0x0000000a5c7b7981 */ /* 0x0002a6000c1e1500 */
[C---:B---3--:R-:W-:Y:S01]  /*2a60*/  IMAD.WIDE R106, R29.reuse, 0x2, R136 ;  /* 0x000000021d6a7825 */ /* 0x048fe200078e0288 */
[----:B------:R3:W2:Y:S03]  /*2a70*/  LDG.E.U16 R176, desc[UR10][R98.64] ;  /* 0x0000000a62b07981 */ /* 0x0006a6000c1e1500 */
[C---:B-----5:R-:W-:Y:S01]  /*2a80*/  IMAD.WIDE R94, R29.reuse, 0x2, R46 ;  /* 0x000000021d5e7825 */ /* 0x060fe200078e022e */
[----:B------:R-:W5:Y:S03]  /*2a90*/  LDG.E.U16 R227, desc[UR10][R114.64] ;  /* 0x0000000a72e37981 */ /* 0x000f66000c1e1500 */
[C---:B0-----:R-:W-:Y:S01]  /*2aa0*/  IMAD.WIDE R108, R29.reuse, 0x2, R134 ;  /* 0x000000021d6c7825 */ /* 0x041fe200078e0286 */
[----:B------:R0:W5:Y:S03]  /*2ab0*/  LDG.E.U16 R231, desc[UR10][R110.64] ;  /* 0x0000000a6ee77981 */ /* 0x000166000c1e1500 */
[C---:B-1----:R-:W-:Y:S01]  /*2ac0*/  IMAD.WIDE R92, R29.reuse, 0x2, R42 ;  /* 0x000000021d5c7825 */ /* 0x042fe200078e022a */
[----:B------:R1:W5:Y:S03]  /*2ad0*/  LDG.E.U16 R233, desc[UR10][R112.64] ;  /* 0x0000000a70e97981 */ /* 0x000366000c1e1500 */
[C---:B------:R-:W-:Y:S01]  /*2ae0*/  IMAD.WIDE R96, R29.reuse, 0x2, R48 ;  /* 0x000000021d607825 */ /* 0x040fe200078e0230 */
[----:B------:R1:W5:Y:S03]  /*2af0*/  LDG.E.U16 R226, desc[UR10][R90.64] ;  /* 0x0000000a5ae27981 */ /* 0x000366000c1e1500 */
[C---:B---3--:R-:W-:Y:S01]  /*2b00*/  IMAD.WIDE R98, R29.reuse, 0x2, R50 ;  /* 0x000000021d627825 */ /* 0x048fe200078e0232 */
[----:B------:R3:W5:Y:S03]  /*2b10*/  LDG.E.U16 R229, desc[UR10][R106.64] ;  /* 0x0000000a6ae57981 */ /* 0x000766000c1e1500 */
[C---:B0-----:R-:W-:Y:S01]  /*2b20*/  IMAD.WIDE R110, R29.reuse, 0x2, R58 ;  /* 0x000000021d6e7825 */ /* 0x041fe200078e023a */
[----:B------:R0:W5:Y:S03]  /*2b30*/  LDG.E.U16 R237, desc[UR10][R94.64] ;  /* 0x0000000a5eed7981 */ /* 0x000166000c1e1500 */
[C---:B-1----:R-:W-:Y:S01]  /*2b40*/  IMAD.WIDE R112, R29.reuse, 0x2, R62 ;  /* 0x000000021d707825 */ /* 0x042fe200078e023e */
[----:B------:R1:W5:Y:S03]  /*2b50*/  LDG.E.U16 R224, desc[UR10][R108.64] ;  /* 0x0000000a6ce07981 */ /* 0x000366000c1e1500 */
[C---:B------:R-:W-:Y:S01]  /*2b60*/  IMAD.WIDE R114, R29.reuse, 0x2, R126 ;  /* 0x000000021d727825 */ /* 0x040fe200078e027e */
        /* <DEDUP_REMOVED lines=18> */
[----:B------:R-:W5:Y:S03]  /*2c90*/  LDG.E.U16 R94, desc[UR10][R94.64] ;  /* 0x0000000a5e5e7981 */ /* 0x000f66000c1e1500 */
[C---:B------:R-:W-:Y:S01]  /*2ca0*/  IMAD.WIDE R114, R29.reuse, 0x2, R52 ;  /* 0x000000021d727825 */ /* 0x040fe200078e0234 */
[----:B------:R-:W5:Y:S03]  /*2cb0*/  LDG.E.U16 R93, desc[UR10][R92.64] ;  /* 0x0000000a5c5d7981 */ /* 0x000f66000c1e1500 */
[C---:B------:R-:W-:Y:S01]  /*2cc0*/  IMAD.WIDE R116, R29.reuse, 0x2, R60 ;  /* 0x000000021d747825 */ /* 0x040fe200078e023c */
[----:B------:R-:W5:Y:S03]  /*2cd0*/  LDG.E.U16 R97, desc[UR10][R96.64] ;  /* 0x0000000a60617981 */ /* 0x000f66000c1e1500 */
[C---:B------:R-:W-:Y:S01]  /*2ce0*/  IMAD.WIDE R118, R29.reuse, 0x2, R124 ;  /* 0x000000021d767825 */ /* 0x040fe200078e027c */
[----:B------:R-:W5:Y:S03]  /*2cf0*/  LDG.E.U16 R98, desc[UR10][R98.64] ;  /* 0x0000000a62627981 */ /* 0x000f66000c1e1500 */
[----:B------:R-:W-:Y:S01]  /*2d00*/  IMAD.WIDE R90, R29, 0x2, R132 ;  /* 0x000000021d5a7825 */ /* 0x000fe200078e0284 */
[----:B------:R-:W5:Y:S04]  /*2d10*/  LDG.E.U16 R110, desc[UR10][R110.64] ;  /* 0x0000000a6e6e7981 */ /* 0x000f68000c1e1500 */
[----:B------:R-:W5:Y:S04]  /*2d20*/  LDG.E.U16 R112, desc[UR10][R112.64] ;  /* 0x0000000a70707981 */ /* 0x000f68000c1e1500 */
[----:B------:R-:W5:Y:S04]  /*2d30*/  LDG.E.U16 R114, desc[UR10][R114.64] ;  /* 0x0000000a72727981 */ /* 0x000f68000c1e1500 */
[----:B------:R-:W5:Y:S04]  /*2d40*/  LDG.E.U16 R116, desc[UR10][R116.64] ;  /* 0x0000000a74747981 */ /* 0x000f68000c1e1500 */
[----:B------:R-:W5:Y:S04]  /*2d50*/  LDG.E.U16 R118, desc[UR10][R118.64] ;  /* 0x0000000a76767981 */ /* 0x000f68000c1e1500 */
[----:B------:R-:W5:Y:S04]  /*2d60*/  LDG.E.U16 R90, desc[UR10][R90.64] ;  /* 0x0000000a5a5a7981 */ /* 0x000f68000c1e1500 */
[----:B---3--:R-:W-:Y:S04]  /*2d70*/  LDS R106, [R76] ;  /* 0x000000004c6a7984 */ /* 0x008fe80000000800 */
[----:B------:R-:W-:Y:S04]  /*2d80*/  LDS R103, [R76+0x100] ;  /* 0x000100004c677984 */ /* 0x000fe80000000800 */
[----:B0-----:R-:W-:Y:S04]  /*2d90*/  LDS R108, [R76+0x200] ;  /* 0x000200004c6c7984 */ /* 0x001fe80000000800 */
[----:B------:R0:W-:Y:S01]  /*2da0*/  LDS R105, [R76+0x300] ;  /* 0x000300004c697984 */ /* 0x0001e20000000800 */
[----:B------:R-:W-:Y:S01]  /*2db0*/  BAR.SYNC.DEFER_BLOCKING 0x0 ;  /* 0x0000000000007b1d */ /* 0x000fe20000010000 */
[----:B------:R-:W-:-:S02]  /*2dc0*/  F2FP.F16.F32.PACK_AB R83, R84, R83 ;  /* 0x000000535453723e */ /* 0x000fc400000000ff */
[----:B------:R-:W-:Y:S02]  /*2dd0*/  F2FP.F16.F32.PACK_AB R84, R86, R85 ;  /* 0x000000555654723e */ /* 0x000fe400000000ff */
[----:B------:R-:W-:Y:S02]  /*2de0*/  F2FP.F16.F32.PACK_AB R80, R77, R80 ;  /* 0x000000504d50723e */ /* 0x000fe400000000ff */
[----:B------:R-:W-:Y:S02]  /*2df0*/  F2FP.F16.F32.PACK_AB R82, R79, R82 ;  /* 0x000000524f52723e */ /* 0x000fe400000000ff */
[----:B------:R-:W-:Y:S02]  /*2e00*/  F2FP.F16.F32.PACK_AB R81, R78, R81 ;  /* 0x000000514e51723e */ /* 0x000fe400000000ff */
[----:B------:R-:W-:Y:S02]  /*2e10*/  F2FP.F16.F32.PACK_AB R86, R88, R87 ;  /* 0x000000575856723e */ /* 0x000fe400000000ff */
[----:B------:R-:W-:-:S02]  /*2e20*/  F2FP.F16.F32.PACK_AB R85, R122, R89 ;  /* 0x000000597a55723e */ /* 0x000fc400000000ff */
[----:B------:R-:W-:Y:S01]  /*2e30*/  F2FP.F16.F32.PACK_AB R87, R120, R121 ;  /* 0x000000797857723e */ /* 0x000fe200000000ff */
[----:B0-----:R-:W-:Y:S01]  /*2e40*/  FADD R76, -R104, R177 ;  /* 0x000000b1684c7221 */ /* 0x001fe20000000100 */
[----:B------:R-:W-:Y:S01]  /*2e50*/  FADD R88, -R100, R173 ;  /* 0x000000ad64587221 */ /* 0x000fe20000000100 */
[----:B----4-:R-:W-:Y:S04]  /*2e60*/  STS.U16 [R12+UR6], R223 ;  /* 0x000000df0c007988 */ /* 0x010fe80008000406 */
[----:B--2---:R-:W-:Y:S04]  /*2e70*/  STS.U16 [R12+UR6+0x800], R123 ;  /* 0x0008007b0c007988 */ /* 0x004fe80008000406 */
[----:B-----5:R-:W-:Y:S04]  /*2e80*/  STS.U16 [R12+UR6+0x1800], R233 ;  /* 0x001800e90c007988 */ /* 0x020fe80008000406 */
[----:B------:R-:W-:Y:S04]  /*2e90*/  STS.U16 [R12+UR6+0x1000], R229 ;  /* 0x001000e50c007988 */ /* 0x000fe80008000406 */
[----:B------:R-:W-:Y:S04]  /*2ea0*/  STS.U16 [R12+UR6+0x2000], R237 ;  /* 0x002000ed0c007988 */ /* 0x000fe80008000406 */
[----:B------:R-:W-:Y:S04]  /*2eb0*/  STS.U16 [R12+UR6+0x3000], R243 ;  /* 0x003000f30c007988 */ /* 0x000fe80008000406 */
[----:B------:R-:W-:Y:S04]  /*2ec0*/  STS.U16 [R12+UR6+0x3800], R245 ;  /* 0x003800f50c007988 */ /* 0x000fe80008000406 */
[----:B------:R0:W-:Y:S04]  /*2ed0*/  STS.U16 [R12+UR6+0x2800], R107 ;  /* 0x0028006b0c007988 */ /* 0x0001e80008000406 */
        /* <DEDUP_REMOVED lines=24> */
[----:B------:R2:W-:Y:S04]  /*3060*/  STSM.16.M88.4 [R16+0x4000], R80 ;  /* 0x0040005010007844 */ /* 0x0005e80000000200 */
[----:B------:R-:W-:Y:S01]  /*3070*/  STSM.16.M88.4 [R16+0x5000], R84 ;  /* 0x0050005410007844 */ /* 0x000fe20000000200 */
[----:B------:R-:W-:Y:S01]  /*3080*/  BAR.SYNC.DEFER_BLOCKING 0x0 ;  /* 0x0000000000007b1d */ /* 0x000fe20000010000 */
[----:B0-----:R-:W-:Y:S01]  /*3090*/  FMUL R107, R76, 1.4426950216293334961 ;  /* 0x3fb8aa3b4c6b7820 */ /* 0x001fe20000400000 */
[----:B-1----:R-:W-:Y:S01]  /*30a0*/  FMUL R110, R88, 1.4426950216293334961 ;  /* 0x3fb8aa3b586e7820 */ /* 0x002fe20000400000 */
[----:B------:R-:W-:Y:S01]  /*30b0*/  FADD R88, -R101, R158 ;  /* 0x0000009e65587221 */ /* 0x000fe20000000100 */
[----:B--2---:R-:W-:-:S02]  /*30c0*/  FADD R80, -R102, R159 ;  /* 0x0000009f66507221 */ /* 0x004fc40000000100 */
[----:B------:R-:W-:Y:S04]  /*30d0*/  LDSM.16.M88.4 R96, [R24+UR6+0x4000] ;  /* 0x004000061860783b */ /* 0x000fe80008000200 */
[----:B------:R-:W0:Y:S04]  /*30e0*/  LDSM.16.M88.4 R76, [R14+UR6] ;  /* 0x000000060e4c783b */ /* 0x000e280008000200 */
[----:B------:R-:W1:Y:S01]  /*30f0*/  LDSM.16.M88.4 R92, [R24+UR6+0x5000] ;  /* 0x00500006185c783b */ /* 0x000e620008000200 */
[----:B------:R-:W2:Y:S01]  /*3100*/  MUFU.EX2 R107, R107 ;  /* 0x0000006b006b7308 */ /* 0x000ea20000000800 */
[----:B------:R-:W-:Y:S01]  /*3110*/  FMUL R112, R80, 1.4426950216293334961 ;  /* 0x3fb8aa3b50707820 */ /* 0x000fe20000400000 */
[----:B------:R-:W-:Y:S01]  /*3120*/  FMUL R88, R88, 1.4426950216293334961 ;  /* 0x3fb8aa3b58587820 */ /* 0x000fe20000400000 */
[----:B------:R-:W3:Y:S04]  /*3130*/  LDSM.16.M88.4 R80, [R19+UR6+0x4000] ;  /* 0x004000061350783b */ /* 0x000ee80008000200 */
[----:B------:R-:W4:Y:S01]  /*3140*/  LDSM.16.M88.4 R84, [R19+UR6+0x5000] ;  /* 0x005000061354783b */ /* 0x000f220008000200 */
[----:B------:R-:W5:Y:S08]  /*3150*/  MUFU.EX2 R110, R110 ;  /* 0x0000006e006e7308 */ /* 0x000f700000000800 */
[----:B------:R5:W0:Y:S08]  /*3160*/  MUFU.EX2 R109, R88 ;  /* 0x00000058006d7308 */ /* 0x000a300000000800 */
[----:B------:R-:W1:Y:S01]  /*3170*/  MUFU.EX2 R112, R112 ;  /* 0x0000007000707308 */ /* 0x000e620000000800 */
[C---:B--2---:R-:W-:Y:S01]  /*3180*/  FMUL R72, R107.reuse, R72 ;  /* 0x000000486b487220 */ /* 0x044fe20000400000 */
[----:B------:R-:W-:Y:S01]  /*3190*/  FMUL R73, R107, R73 ;  /* 0x000000496b497220 */ /* 0x000fe20000400000 */
[C---:B-----5:R-:W-:Y:S01]  /*31a0*/  FMUL R74, R110.reuse, R74 ;  /* 0x0000004a6e4a7220 */ /* 0x060fe20000400000 */
[----:B------:R-:W-:Y:S01]  /*31b0*/  FMUL R75, R110, R75 ;  /* 0x0000004b6e4b7220 */ /* 0x000fe20000400000 */
[----:B------:R-:W-:Y:S01]  /*31c0*/  LDSM.16.M88.4 R88, [R18+UR6+0x5000] ;  /* 0x005000061258783b */ /* 0x000fe20008000200 */
[C---:B0-----:R-:W-:Y:S01]  /*31d0*/  FMUL R68, R109.reuse, R68 ;  /* 0x000000446d447220 */ /* 0x041fe20000400000 */
[----:B------:R-:W-:-:S04]  /*31e0*/  FMUL R69, R109, R69 ;  /* 0x000000456d457220 */ /* 0x000fc80000400000 */
[----:B------:R-:W-:Y:S01]  /*31f0*/  HMMA.16816.F32 R96, R96, R76, R72 ;  /* 0x0000004c6060723c */ /* 0x000fe20000001848 */
[----:B------:R-:W-:Y:S01]  /*3200*/  LDSM.16.M88.4 R72, [R23+UR6] ;  /* 0x000000061748783b */ /* 0x000fe20008000200 */
[C---:B-1----:R-:W-:Y:S01]  /*3210*/  FMUL R70, R112.reuse, R70 ;  /* 0x0000004670467220 */ /* 0x042fe20000400000 */
[----:B------:R-:W-:-:S07]  /*3220*/  FMUL R71, R112, R71 ;  /* 0x0000004770477220 */ /* 0x000fce0000400000 */
[----:B------:R-:W-:Y:S01]  /*3230*/  HMMA.16816.F32 R92, R92, R76, R68 ;  /* 0x0000004c5c5c723c */ /* 0x000fe20000001844 */
[----:B------:R-:W0:-:S13]  /*3240*/  LDSM.16.M88.4 R68, [R18+UR6+0x4000] ;  /* 0x004000061244783b */ /* 0x000e1a0008000200 */
[-C--:B---3--:R-:W-:Y:S10]  /*3250*/  HMMA.16816.F32 R80, R80, R78.reuse, R96 ;  /* 0x0000004e5050723c */ /* 0x088ff40000001860 */
[----:B----4-:R-:W-:Y:S01]  /*3260*/  HMMA.16816.F32 R92, R84, R78, R92 ;  /* 0x0000004e545c723c */ /* 0x010fe2000000185c */
[----:B------:R-:W1:Y:S04]  /*3270*/  LDSM.16.M88.4 R84, [R21+UR6+0x4000] ;  /* 0x004000061554783b */ /* 0x000e680008000200 */
[----:B------:R-:W2:Y:S09]  /*3280*/  LDSM.16.M88.4 R76, [R21+UR6+0x5000] ;  /* 0x00500006154c783b */ /* 0x000eb20008000200 */
[-C--:B0-----:R-:W-:Y:S01]  /*3290*/  HMMA.16816.F32 R68, R68, R72.reuse, R80 ;  /* 0x000000484444723c */ /* 0x081fe20000001850 */
[----:B------:R-:W-:Y:S09]  /*32a0*/  LDSM.16.M88.4 R80, [R24+UR6+0x4080] ;  /* 0x004080061850783b */ /* 0x000ff20008000200 */
[----:B------:R-:W-:Y:S01]  /*32b0*/  HMMA.16816.F32 R96, R88, R72, R92 ;  /* 0x000000485860723c */ /* 0x000fe2000000185c */
[----:B------:R-:W0:Y:S04]  /*32c0*/  LDSM.16.M88.4 R88, [R14+UR6+0x80] ;  /* 0x000080060e58783b */ /* 0x000e280008000200 */
[----:B------:R-:W3:Y:S09]  /*32d0*/  LDSM.16.M88.4 R92, [R24+UR6+0x5080] ;  /* 0x00508006185c783b */ /* 0x000ef20008000200 */
[-C--:B-1----:R-:W-:Y:S01]  /*32e0*/  HMMA.16816.F32 R68, R84, R74.reuse, R68 ;  /* 0x0000004a5444723c */ /* 0x082fe20000001844 */
[----:B------:R-:W-:Y:S09]  /*32f0*/  LDSM.16.M88.4 R84, [R18+UR6+0x4080] ;  /* 0x004080061254783b */ /* 0x000ff20008000200 */
[----:B--2---:R-:W-:Y:S01]  /*3300*/  HMMA.16816.F32 R96, R76, R74, R96 ;  /* 0x0000004a4c60723c */ /* 0x004fe20000001860 */
[----:B------:R-:W1:Y:S04]  /*3310*/  LDSM.16.M88.4 R76, [R19+UR6+0x4080] ;  /* 0x00408006134c783b */ /* 0x000e680008000200 */
[----:B------:R-:W2:Y:S09]  /*3320*/  LDSM.16.M88.4 R72, [R19+UR6+0x5080] ;  /* 0x005080061348783b */ /* 0x000eb20008000200 */
[-C--:B0-----:R-:W-:Y:S01]  /*3330*/  HMMA.16816.F32 R68, R80, R88.reuse, R68 ;  /* 0x000000585044723c */ /* 0x081fe20000001844 */
[----:B------:R-:W0:Y:S09]  /*3340*/  LDSM.16.M88.4 R80, [R23+UR6+0x80] ;  /* 0x000080061750783b */ /* 0x000e320008000200 */
[----:B---3--:R-:W-:Y:S01]  /*3350*/  HMMA.16816.F32 R92, R92, R88, R96 ;  /* 0x000000585c5c723c */ /* 0x008fe20000001860 */
[----:B------:R-:W3:-:S13]  /*3360*/  LDSM.16.M88.4 R96, [R18+UR6+0x5080] ;  /* 0x005080061260783b */ /* 0x000eda0008000200 */
[-C--:B-1----:R-:W-:Y:S01]  /*3370*/  HMMA.16816.F32 R68, R76, R90.reuse, R68 ;  /* 0x0000005a4c44723c */ /* 0x082fe20000001844 */
[----:B------:R-:W-:Y:S09]  /*3380*/  LDSM.16.M88.4 R76, [R21+UR6+0x5080] ;  /* 0x00508006154c783b */ /* 0x000ff20008000200 */
[----:B--2---:R-:W-:Y:S01]  /*3390*/  HMMA.16816.F32 R72, R72, R90, R92 ;  /* 0x0000005a4848723c */ /* 0x004fe2000000185c */
[----:B------:R-:W1:-:S13]  /*33a0*/  LDSM.16.M88.4 R88, [R21+UR6+0x4080] ;  /* 0x004080061558783b */ /* 0x000e5a0008000200 */
[-C--:B0-----:R-:W-:Y:S01]  /*33b0*/  HMMA.16816.F32 R68, R84, R80.reuse, R68 ;  /* 0x000000505444723c */ /* 0x081fe20000001844 */
[----:B------:R-:W0:Y:S09]  /*33c0*/  LDC R84, c[0x0][0x280] ;  /* 0x0000a000ff547b82 */ /* 0x000e320000000800 */
[----:B---3--:R-:W-:Y:S01]  /*33d0*/  HMMA.16816.F32 R96, R96, R80, R72 ;  /* 0x000000506060723c */ /* 0x008fe20000001848 */
[----:B------:R-:W2:Y:S01]  /*33e0*/  LDC R80, c[0x0][0x264] ;  /* 0x00009900ff507b82 */ /* 0x000ea20000000800 */
[----:B------:R-:W-:-:S07]  /*33f0*/  UIADD3 UR4, UR4, 0x80, URZ ;  /* 0x0000008004047890 */ /* 0x000fce000fffe03f */
[----:B------:R-:W3:Y:S01]  /*3400*/  LDC R81, c[0x0][0x254] ;  /* 0x00009500ff517b82 */ /* 0x000ee20000000800 */
[----:B0-----:R-:W-:-:S04]  /*3410*/  ISETP.LE.AND P3, PT, R84, UR4, PT ;  /* 0x0000000454007c0c */ /* 0x001fc8000bf63270 */
[----:B-1----:R-:W-:Y:S01]  /*3420*/  HMMA.16816.F32 R72, R88, R82, R68 ;  /* 0x000000525848723c */ /* 0x002fe20000001844 */
[----:B------:R-:W-:Y:S01]  /*3430*/  FFMA R9, R107, R9, R106 ;  /* 0x000000096b097223 */ /* 0x000fe2000000006a */
[----:B------:R-:W-:Y:S01]  /*3440*/  FFMA R10, R110, R10, R103 ;  /* 0x0000000a6e0a7223 */ /* 0x000fe20000000067 */
[----:B------:R-:W-:-:S07]  /*3450*/  FFMA R31, R109, R31, R108 ;  /* 0x0000001f6d1f7223 */ /* 0x000fce000000006c */
[----:B------:R-:W-:Y:S01]  /*3460*/  HMMA.16816.F32 R68, R76, R82, R96 ;  /* 0x000000524c44723c */ /* 0x000fe20000001860 */
[----:B------:R-:W-:Y:S01]  /*3470*/  FFMA R30, R112, R30, R105 ;  /* 0x0000001e701e7223 */ /* 0x000fe20000000069 */
[----:B--2---:R-:W-:Y:S01]  /*3480*/  IMAD R29, R80, 0x80, R29 ;  /* 0x00000080501d7824 */ /* 0x004fe200078e021d */
[----:B------:R-:W-:Y:S01]  /*3490*/  MOV R177, R104 ;  /* 0x0000006800b17202 */ /* 0x000fe20000000f00 */
[----:B------:R-:W-:Y:S01]  /*34a0*/  IMAD.MOV.U32 R173, RZ, RZ, R100 ;  /* 0x000000ffffad7224 */ /* 0x000fe200078e0064 */
[----:B------:R-:W-:Y:S01]  /*34b0*/  MOV R159, R102 ;  /* 0x00000066009f7202 */ /* 0x000fe20000000f00 */
[----:B------:R-:W-:Y:S02]  /*34c0*/  IMAD.MOV.U32 R158, RZ, RZ, R101 ;  /* 0x000000ffff9e7224 */ /* 0x000fe400078e0065 */
[----:B---3--:R-:W-:Y:S01]  /*34d0*/  IMAD R20, R81, 0x80, R20 ;  /* 0x0000008051147824 */ /* 0x008fe200078e0214 */
[----:B------:R-:W-:-:S15]  /*34e0*/  @!P3 BRA `(.L_x_1) ;  /* 0xffffffe00094b947 */ /* 0x000fde000383ffff */
.L_x_0:
[----:B------:R-:W-:Y:S01]  /*34f0*/  LOP3.LUT R11, R11, 0x70, RZ, 0xc0, !PT ;  /* 0x000000700b0b7812 */ /* 0x000fe200078ec0ff */
[----:B------:R-:W-:Y:S01]  /*3500*/  IMAD.MOV.U32 R19, RZ, RZ, R9 ;  /* 0x000000ffff137224 */ /* 0x000fe200078e0009 */
[----:B------:R-:W-:Y:S01]  /*3510*/  MOV R18, R10 ;  /* 0x0000000a00127202 */ /* 0x000fe20000000f00 */
[C---:B------:R-:W-:Y:S01]  /*3520*/  FMUL R9, R31.reuse, 8388608 ;  /* 0x4b0000001f097820 */ /* 0x040fe20000400000 */
[----:B------:R-:W-:Y:S01]  /*3530*/  FSETP.GEU.AND P1, PT, R31, 1.175494350822287508e-38, PT ;  /* 0x008000001f00780b */ /* 0x000fe20003f2e000 */
[----:B------:R-:W-:Y:S01]  /*3540*/  VIADD R11, R11, UR6 ;  /* 0x000000060b0b7c36 */ /* 0x000fe20008000000 */
[C---:B------:R-:W-:Y:S01]  /*3550*/  FSETP.GEU.AND P3, PT, R19.reuse, 1.175494350822287508e-38, PT ;  /* 0x008000001300780b */ /* 0x040fe20003f6e000 */
[C---:B-1----:R-:W-:Y:S01]  /*3560*/  FMUL R5, R18.reuse, 8388608 ;  /* 0x4b00000012057820 */ /* 0x042fe20000400000 */
[----:B------:R-:W-:Y:S01]  /*3570*/  FSETP.GT.AND P5, PT, |R18|, 8.50705917302346158658e+37, PT ;  /* 0x7e8000001200780b */ /* 0x000fe20003fa4200 */
[----:B------:R-:W-:Y:S01]  /*3580*/  FMUL R10, R30, 8388608 ;  /* 0x4b0000001e0a7820 */ /* 0x000fe20000400000 */
[----:B------:R-:W-:Y:S01]  /*3590*/  LEA.HI R24, R4, R11, RZ, 0x1f ;  /* 0x0000000b04187211 */ /* 0x000fe200078ff8ff */
[----:B------:R-:W-:Y:S01]  /*35a0*/  FMUL R4, R19, 8388608 ;  /* 0x4b00000013047820 */ /* 0x000fe20000400000 */
[----:B------:R-:W-:Y:S01]  /*35b0*/  FSETP.GEU.AND P4, PT, R18, 1.175494350822287508e-38, PT ;  /* 0x008000001200780b */ /* 0x000fe20003f8e000 */
[----:B------:R-:W-:Y:S01]  /*35c0*/  BAR.SYNC.DEFER_BLOCKING 0x0 ;  /* 0x0000000000007b1d */ /* 0x000fe20000010000 */
[----:B------:R-:W-:-:S02]  /*35d0*/  FSEL R26, R9, R31, !P1 ;  /* 0x0000001f091a7208 */ /* 0x000fc40004800000 */
[----:B------:R-:W-:Y:S02]  /*35e0*/  FSEL R23, R4, R19, !P3 ;  /* 0x0000001304177208 */ /* 0x000fe40005800000 */
[----:B------:R-:W-:-:S03]  /*35f0*/  FSEL R4, RZ, -23, P3 ;  /* 0xc1b80000ff047808 */ /* 0x000fc60001800000 */
[----:B------:R-:W0:Y:S01]  /*3600*/  LDC R28, c[0x0][0x278] ;  /* 0x00009e00ff1c7b82 */ /* 0x000e220000000800 */
[C---:B------:R-:W-:Y:S01]  /*3610*/  FSETP.GEU.AND P3, PT, |R18|.reuse, 1.175494350822287508e-38, PT ;  /* 0x008000001200780b */ /* 0x040fe20003f6e200 */
[----:B------:R-:W-:Y:S01]  /*3620*/  @P5 FMUL R75, R75, 0.25 ;  /* 0x3e8000004b4b5820 */ /* 0x000fe20000400000 */
[----:B------:R-:W-:Y:S01]  /*3630*/  FSEL R25, R5, R18, !P4 ;  /* 0x0000001205197208 */ /* 0x000fe20006000000 */
[----:B------:R-:W-:Y:S01]  /*3640*/  @P5 FMUL R18, R18, 0.25 ;  /* 0x3e80000012125820 */ /* 0x000fe20000400000 */
[----:B------:R-:W-:Y:S01]  /*3650*/  @P5 FMUL R74, R74, 0.25 ;  /* 0x3e8000004a4a5820 */ /* 0x000fe20000400000 */
[----:B------:R-:W-:Y:S01]  /*3660*/  FSEL R12, RZ, -23, P1 ;  /* 0xc1b80000ff0c7808 */ /* 0x000fe20000800000 */
[----:B------:R-:W-:Y:S01]  /*3670*/  VIADD R5, R23, 0xc0cafb0d ;  /* 0xc0cafb0d17057836 */ /* 0x000fe20000000000 */
[----:B------:R-:W-:Y:S01]  /*3680*/  FSEL R8, RZ, -23, P4 ;  /* 0xc1b80000ff087808 */ /* 0x000fe20002000000 */
[----:B------:R-:W-:Y:S01]  /*3690*/  VIADD R9, R25, 0xc0cafb0d ;  /* 0xc0cafb0d19097836 */ /* 0x000fe20000000000 */
[----:B------:R-:W-:Y:S01]  /*36a0*/  FSETP.GT.AND P1, PT, |R19|, 8.50705917302346158658e+37, PT ;  /* 0x7e8000001300780b */ /* 0x000fe20003f24200 */
[----:B------:R-:W1:Y:S01]  /*36b0*/  LDC.64 R32, c[0x0][0x228] ;  /* 0x00008a00ff207b82 */ /* 0x000e620000000a00 */
[C---:B------:R-:W-:Y:S01]  /*36c0*/  FSETP.GEU.AND P6, PT, R30.reuse, 1.175494350822287508e-38, PT ;  /* 0x008000001e00780b */ /* 0x040fe20003fce000 */
[----:B------:R-:W-:Y:S01]  /*36d0*/  ULDC.64 UR4, c[0x0][0x270] ;  /* 0x00009c0000047ab9 */ /* 0x000fe20000000a00 */
[----:B------:R-:W-:Y:S01]  /*36e0*/  FSETP.GT.AND P4, PT, |R30|, 8.50705917302346158658e+37, PT ;  /* 0x7e8000001e00780b */ /* 0x000fe20003f84200 */
[----:B------:R-:W-:Y:S01]  /*36f0*/  @!P3 FMUL R75, R75, 16777216 ;  /* 0x4b8000004b4bb820 */ /* 0x000fe20000400000 */
[----:B------:R-:W-:Y:S01]  /*3700*/  @!P3 FMUL R18, R18, 16777216 ;  /* 0x4b8000001212b820 */ /* 0x000fe20000400000 */
[----:B------:R-:W-:Y:S01]  /*3710*/  @!P3 FMUL R74, R74, 16777216 ;  /* 0x4b8000004a4ab820 */ /* 0x000fe20000400000 */
[----:B------:R-:W-:Y:S01]  /*3720*/  FSETP.GT.AND P3, PT, |R31|, 8.50705917302346158658e+37, PT ;  /* 0x7e8000001f00780b */ /* 0x000fe20003f64200 */
[----:B------:R-:W-:Y:S01]  /*3730*/  UIMAD UR4, UR7, UR4, URZ ;  /* 0x00000004070472a4 */ /* 0x000fe2000f8e023f */
[C---:B------:R-:W-:Y:S01]  /*3740*/  FSETP.GEU.AND P5, PT, |R19|.reuse, 1.175494350822287508e-38, PT ;  /* 0x008000001300780b */ /* 0x040fe20003fae200 */
[----:B------:R-:W2:Y:S01]  /*3750*/  MUFU.RCP R17, R18 ;  /* 0x0000001200117308 */ /* 0x000ea20000001000 */
[----:B------:R-:W-:Y:S01]  /*3760*/  FSETP.GEU.AND P2, PT, |R30|, 1.175494350822287508e-38, PT ;  /* 0x008000001e00780b */ /* 0x000fe20003f4e200 */
[----:B------:R-:W-:Y:S01]  /*3770*/  @P1 FMUL R19, R19, 0.25 ;  /* 0x3e80000013131820 */ /* 0x000fe20000400000 */
[----:B------:R-:W-:Y:S01]  /*3780*/  FSEL R35, R10, R30, !P6 ;  /* 0x0000001e0a237208 */ /* 0x000fe20007000000 */
[----:B------:R-:W-:Y:S01]  /*3790*/  @P1 FMUL R73, R73, 0.25 ;  /* 0x3e80000049491820 */ /* 0x000fe20000400000 */
[----:B------:R-:W-:Y:S01]  /*37a0*/  FSEL R14, RZ, -23, P6 ;  /* 0xc1b80000ff0e7808 */ /* 0x000fe20003000000 */
[----:B------:R-:W-:Y:S01]  /*37b0*/  @P4 FMUL R30, R30, 0.25 ;  /* 0x3e8000001e1e4820 */ /* 0x000fe20000400000 */
[----:B------:R-:W-:Y:S01]  /*37c0*/  FSETP.GEU.AND P6, PT, |R31|, 1.175494350822287508e-38, PT ;  /* 0x008000001f00780b */ /* 0x000fe20003fce200 */
[----:B------:R-:W-:Y:S01]  /*37d0*/  VIADD R15, R35, 0xc0cafb0d ;  /* 0xc0cafb0d230f7836 */ /* 0x000fe20000000000 */
[----:B------:R-:W-:Y:S01]  /*37e0*/  IADD3 R11, R26, -0x3f3504f3, RZ ;  /* 0xc0cafb0d1a0b7810 */ /* 0x000fe20007ffe0ff */
[----:B------:R-:W-:Y:S01]  /*37f0*/  @P3 FMUL R31, R31, 0.25 ;  /* 0x3e8000001f1f3820 */ /* 0x000fe20000400000 */
[----:B------:R-:W-:Y:S01]  /*3800*/  LOP3.LUT R5, R5, 0xff800000, RZ, 0xc0, !PT ;  /* 0xff80000005057812 */ /* 0x000fe200078ec0ff */
[----:B------:R-:W-:Y:S01]  /*3810*/  @!P5 FMUL R19, R19, 16777216 ;  /* 0x4b8000001313d820 */ /* 0x000fe20000400000 */
[----:B------:R-:W-:Y:S01]  /*3820*/  LOP3.LUT R13, R11, 0xff800000, RZ, 0xc0, !PT ;  /* 0xff8000000b0d7812 */ /* 0x000fe200078ec0ff */
[----:B------:R-:W-:Y:S01]  /*3830*/  @!P2 FMUL R30, R30, 16777216 ;  /* 0x4b8000001e1ea820 */ /* 0x000fe20000400000 */
[----:B------:R-:W-:Y:S01]  /*3840*/  LOP3.LUT R16, R15, 0xff800000, RZ, 0xc0, !PT ;  /* 0xff8000000f107812 */ /* 0x000fe200078ec0ff */
[----:B------:R3:W4:Y:S01]  /*3850*/  MUFU.RCP R20, R19 ;  /* 0x0000001300147308 */ /* 0x0007220000001000 */
[----:B------:R-:W-:Y:S01]  /*3860*/  I2FP.F32.S32 R15, R13 ;  /* 0x0000000d000f7245 */ /* 0x000fe20000201400 */
[----:B--2---:R-:W-:Y:S01]  /*3870*/  FMUL R18, R17, R75 ;  /* 0x0000004b11127220 */ /* 0x004fe20000400000 */
[----:B------:R-:W-:Y:S01]  /*3880*/  LOP3.LUT R10, R9, 0xff800000, RZ, 0xc0, !PT ;  /* 0xff800000090a7812 */ /* 0x000fe200078ec0ff */
[----:B------:R-:W-:Y:S01]  /*3890*/  @!P6 FMUL R31, R31, 16777216 ;  /* 0x4b8000001f1fe820 */ /* 0x000fe20000400000 */
[----:B------:R-:W-:Y:S01]  /*38a0*/  I2FP.F32.S32 R9, R5 ;  /* 0x0000000500097245 */ /* 0x000fe20000201400 */
[----:B------:R-:W-:Y:S01]  /*38b0*/  FFMA.FTZ R12, R15, 1.1920928955078125e-07, R12 ;  /* 0x340000000f0c7823 */ /* 0x000fe2000001000c */
[----:B------:R-:W-:Y:S01]  /*38c0*/  @P4 FMUL R71, R71, 0.25 ;  /* 0x3e80000047474820 */ /* 0x000fe20000400000 */
[----:B------:R-:W2:Y:S01]  /*38d0*/  MUFU.RCP R15, R30 ;  /* 0x0000001e000f7308 */ /* 0x000ea20000001000 */
[----:B---3--:R-:W-:Y:S01]  /*38e0*/  FMUL R19, R17, R74 ;  /* 0x0000004a11137220 */ /* 0x008fe20000400000 */
[----:B------:R-:W-:Y:S01]  /*38f0*/  @P1 FMUL R72, R72, 0.25 ;  /* 0x3e80000048481820 */ /* 0x000fe20000400000 */
[----:B------:R-:W-:Y:S01]  /*3900*/  @P4 FMUL R70, R70, 0.25 ;  /* 0x3e80000046464820 */ /* 0x000fe20000400000 */
[----:B------:R-:W-:Y:S01]  /*3910*/  I2FP.F32.S32 R11, R10 ;  /* 0x0000000a000b7245 */ /* 0x000fe20000201400 */
[----:B------:R-:W-:Y:S01]  /*3920*/  FFMA.FTZ R4, R9, 1.1920928955078125e-07, R4 ;  /* 0x3400000009047823 */ /* 0x000fe20000010004 */
[----:B------:R-:W-:Y:S01]  /*3930*/  @P3 FMUL R69, R69, 0.25 ;  /* 0x3e80000045453820 */ /* 0x000fe20000400000 */
[----:B------:R-:W-:Y:S01]  /*3940*/  @P3 FMUL R68, R68, 0.25 ;  /* 0x3e80000044443820 */ /* 0x000fe20000400000 */
[----:B------:R-:W3:Y:S01]  /*3950*/  MUFU.RCP R17, R31 ;  /* 0x0000001f00117308 */ /* 0x000ee20000001000 */
[----:B------:R-:W-:Y:S01]  /*3960*/  I2FP.F32.S32 R9, R16 ;  /* 0x0000001000097245 */ /* 0x000fe20000201400 */
[----:B------:R-:W-:Y:S01]  /*3970*/  @!P5 FMUL R73, R73, 16777216 ;  /* 0x4b8000004949d820 */ /* 0x000fe20000400000 */
[----:B------:R-:W-:Y:S01]  /*3980*/  @!P5 FMUL R72, R72, 16777216 ;  /* 0x4b8000004848d820 */ /* 0x000fe20000400000 */
[----:B------:R-:W-:Y:S01]  /*3990*/  @!P2 FMUL R71, R71, 16777216 ;  /* 0x4b8000004747a820 */ /* 0x000fe20000400000 */
[----:B------:R-:W-:Y:S01]  /*39a0*/  @!P2 FMUL R70, R70, 16777216 ;  /* 0x4b8000004646a820 */ /* 0x000fe20000400000 */
[----:B------:R-:W-:Y:S01]  /*39b0*/  @!P6 FMUL R69, R69, 16777216 ;  /* 0x4b8000004545e820 */ /* 0x000fe20000400000 */
[----:B------:R-:W-:Y:S01]  /*39c0*/  @!P6 FMUL R68, R68, 16777216 ;  /* 0x4b8000004444e820 */ /* 0x000fe20000400000 */
[----:B------:R-:W-:Y:S01]  /*39d0*/  FFMA.FTZ R8, R11, 1.1920928955078125e-07, R8 ;  /* 0x340000000b087823 */ /* 0x000fe20000010008 */
[----:B------:R-:W-:Y:S01]  /*39e0*/  FFMA.FTZ R11, R9, 1.1920928955078125e-07, R14 ;  /* 0x34000000090b7823 */ /* 0x000fe2000001000e */
[C---:B----4-:R-:W-:Y:S01]  /*39f0*/  FMUL R21, R20.reuse, R73 ;  /* 0x0000004914157220 */ /* 0x050fe20000400000 */
[----:B------:R-:W-:Y:S01]  /*3a00*/  FMUL R20, R20, R72 ;  /* 0x0000004814147220 */ /* 0x000fe20000400000 */
[C---:B--2---:R-:W-:Y:S01]  /*3a10*/  FMUL R9, R15.reuse, R71 ;  /* 0x000000470f097220 */ /* 0x044fe20000400000 */
[----:B------:R-:W-:Y:S01]  /*3a20*/  FMUL R14, R15, R70 ;  /* 0x000000460f0e7220 */ /* 0x000fe20000400000 */
[----:B------:R-:W-:Y:S01]  /*3a30*/  F2FP.F16.F32.PACK_AB R19, R18, R19 ;  /* 0x000000131213723e */ /* 0x000fe200000000ff */
[----:B------:R-:W-:Y:S01]  /*3a40*/  IMAD.IADD R10, R25, 0x1, -R10 ;  /* 0x00000001190a7824 */ /* 0x000fe200078e0a0a */
[----:B------:R-:W-:Y:S01]  /*3a50*/  F2FP.F16.F32.PACK_AB R20, R21, R20 ;  /* 0x000000141514723e */ /* 0x000fe200000000ff */
[C---:B---3--:R-:W-:Y:S01]  /*3a60*/  FMUL R15, R17.reuse, R69 ;  /* 0x00000045110f7220 */ /* 0x048fe20000400000 */
[----:B------:R-:W-:Y:S01]  /*3a70*/  FMUL R18, R17, R68 ;  /* 0x0000004411127220 */ /* 0x000fe20000400000 */
[----:B------:R-:W-:Y:S01]  /*3a80*/  IADD3 R5, R23, -R5, RZ ;  /* 0x8000000517057210 */ /* 0x000fe20007ffe0ff */
[----:B------:R-:W-:Y:S01]  /*3a90*/  FADD R10, R10, -1 ;  /* 0xbf8000000a0a7421 */ /* 0x000fe20000000000 */
[----:B------:R-:W-:Y:S01]  /*3aa0*/  PRMT R22, R20, 0x7632, R22 ;  /* 0x0000763214167816 */ /* 0x000fe20000000016 */
[----:B------:R-:W-:Y:S01]  /*3ab0*/  STS.U16 [R6+UR6], R20 ;  /* 0x0000001406007988 */ /* 0x000fe20008000406 */
[----:B------:R-:W-:Y:S01]  /*3ac0*/  F2FP.F16.F32.PACK_AB R15, R15, R18 ;  /* 0x000000120f0f723e */ /* 0x000fe200000000ff */
[----:B------:R-:W-:Y:S01]  /*3ad0*/  FADD R5, R5, -1 ;  /* 0xbf80000005057421 */ /* 0x000fe20000000000 */
[----:B------:R-:W-:Y:S01]  /*3ae0*/  F2FP.F16.F32.PACK_AB R9, R9, R14 ;  /* 0x0000000e0909723e */ /* 0x000fe200000000ff */
[----:B------:R2:W-:Y:S01]  /*3af0*/  STS.U16 [R6+UR6+0x80], R22 ;  /* 0x0000801606007988 */ /* 0x0005e20008000406 */
[C---:B------:R-:W-:Y:S01]  /*3b00*/  PRMT R27, R15.reuse, 0x7610, R27 ;  /* 0x000076100f1b7816 */ /* 0x040fe2000000001b */
[----:B------:R-:W-:Y:S01]  /*3b10*/  IMAD.IADD R13, R26, 0x1, -R13 ;  /* 0x000000011a0d7824 */ /* 0x000fe200078e0a0d */
[----:B------:R-:W-:Y:S01]  /*3b20*/  PRMT R29, R15, 0x7632, R29 ;  /* 0x000076320f1d7816 */ /* 0x000fe2000000001d */
[----:B------:R-:W-:Y:S01]  /*3b30*/  IMAD.MOV.U32 R15, RZ, RZ, 0x3dc6b27f ;  /* 0x3dc6b27fff0f7424 */ /* 0x000fe200078e00ff */
[C---:B------:R-:W-:Y:S01]  /*3b40*/  LOP3.LUT R21, R6.reuse, 0x20, RZ, 0x3c, !PT ;  /* 0x0000002006157812 */ /* 0x040fe200078e3cff */
[----:B------:R-:W-:Y:S01]  /*3b50*/  FADD R13, R13, -1 ;  /* 0xbf8000000d0d7421 */ /* 0x000fe20000000000 */
[C---:B------:R-:W-:Y:S01]  /*3b60*/  LOP3.LUT R14, R6.reuse, 0x40, RZ, 0x3c, !PT ;  /* 0x00000040060e7812 */ /* 0x040fe200078e3cff */
[----:B------:R-:W-:Y:S01]  /*3b70*/  USHF.L.U32 UR8, UR4, 0x1, URZ ;  /* 0x0000000104087899 */ /* 0x000fe2000800063f */
[----:B------:R-:W-:Y:S01]  /*3b80*/  LOP3.LUT R17, R6, 0x60, RZ, 0x3c, !PT ;  /* 0x0000006006117812 */ /* 0x000fe200078e3cff */
[----:B--2---:R-:W-:Y:S01]  /*3b90*/  FFMA.FTZ R6, R5, R15, -0.16845393180847167969 ;  /* 0xbe2c7f3005067423 */ /* 0x004fe2000001000f */
[----:B------:R-:W-:Y:S01]  /*3ba0*/  PRMT R18, R19, 0x7632, R18 ;  /* 0x0000763213127816 */ /* 0x000fe20000000012 */
[----:B------:R-:W-:Y:S01]  /*3bb0*/  STS.U16 [R21+UR6+0x400], R19 ;  /* 0x0004001315007988 */ /* 0x000fe20008000406 */
[----:B------:R-:W-:Y:S01]  /*3bc0*/  PRMT R20, R9, 0x7632, R20 ;  /* 0x0000763209147816 */ /* 0x000fe20000000014 */
[----:B------:R-:W-:Y:S01]  /*3bd0*/  FFMA.FTZ R6, R5, R6, 0.1716887056827545166 ;  /* 0x3e2fcf2a05067423 */ /* 0x000fe20000010006 */
[----:B------:R-:W-:Y:S01]  /*3be0*/  IADD3 R16, R35, -R16, RZ ;  /* 0x8000001023107210 */ /* 0x000fe20007ffe0ff */
[----:B------:R-:W-:Y:S01]  /*3bf0*/  STS.U16 [R21+UR6+0x480], R18 ;  /* 0x0004801215007988 */ /* 0x000fe20008000406 */
[----:B------:R-:W-:Y:S01]  /*3c00*/  ISETP.GE.U32.AND P1, PT, R23, 0x7f800000, PT ;  /* 0x7f8000001700780c */ /* 0x000fe20003f26070 */
[----:B------:R-:W-:Y:S01]  /*3c10*/  FFMA.FTZ R6, R5, R6, -0.17900948226451873779 ;  /* 0xbe374e4305067423 */ /* 0x000fe20000010006 */
[----:B------:R-:W-:Y:S01]  /*3c20*/  ISETP.GE.U32.AND P5, PT, R25, 0x7f800000, PT ;  /* 0x7f8000001900780c */ /* 0x000fe20003fa6070 */
[----:B------:R-:W-:Y:S01]  /*3c30*/  STS.U16 [R14+UR6+0x800], R27 ;  /* 0x0008001b0e007988 */ /* 0x000fe20008000406 */
[----:B------:R-:W-:Y:S01]  /*3c40*/  FADD R16, R16, -1 ;  /* 0xbf80000010107421 */ /* 0x000fe20000000000 */
[----:B------:R-:W-:Y:S01]  /*3c50*/  FFMA.FTZ R6, R5, R6, 0.20512372255325317383 ;  /* 0x3e520bf405067423 */ /* 0x000fe20000010006 */
[----:B------:R-:W-:Y:S01]  /*3c60*/  ISETP.GE.U32.AND P4, PT, R26, 0x7f800000, PT ;  /* 0x7f8000001a00780c */ /* 0x000fe20003f86070 */
[----:B------:R2:W-:Y:S01]  /*3c70*/  STS.U16 [R14+UR6+0x880], R29 ;  /* 0x0008801d0e007988 */ /* 0x0005e20008000406 */
[----:B------:R-:W-:Y:S01]  /*3c80*/  FSETP.NEU.AND P2, PT, R25, RZ, PT ;  /* 0x000000ff1900720b */ /* 0x000fe20003f4d000 */
[----:B------:R-:W-:Y:S01]  /*3c90*/  FFMA.FTZ R6, R5, R6, -0.24046532809734344482 ;  /* 0xbe763c8b05067423 */ /* 0x000fe20000010006 */
[----:B------:R-:W-:Y:S01]  /*3ca0*/  ISETP.GE.U32.AND P6, PT, R35, 0x7f800000, PT ;  /* 0x7f8000002300780c */ /* 0x000fe20003fc6070 */
[----:B------:R3:W-:Y:S01]  /*3cb0*/  STS.U16 [R17+UR6+0xc00], R9 ;  /* 0x000c000911007988 */ /* 0x0007e20008000406 */
[----:B------:R-:W-:Y:S01]  /*3cc0*/  FSETP.NEU.AND P3, PT, R23, RZ, PT ;  /* 0x000000ff1700720b */ /* 0x000fe20003f6d000 */
[----:B------:R-:W-:-:S02]  /*3cd0*/  FFMA.FTZ R6, R5, R6, 0.28857114911079406738 ;  /* 0x3e93bf9905067423 */ /* 0x000fc40000010006 */
[----:B------:R4:W-:Y:S01]  /*3ce0*/  STS.U16 [R17+UR6+0xc80], R20 ;  /* 0x000c801411007988 */ /* 0x0009e20008000406 */
[-C--:B--2---:R-:W-:Y:S01]  /*3cf0*/  FFMA.FTZ R14, R13, R15.reuse, -0.16845393180847167969 ;  /* 0xbe2c7f300d0e7423 */ /* 0x084fe2000001000f */
[----:B------:R-:W-:Y:S01]  /*3d00*/  FFMA.FTZ R6, R5, R6, -0.36067417263984680176 ;  /* 0xbeb8aa4905067423 */ /* 0x000fe20000010006 */
[----:B------:R-:W-:Y:S01]  /*3d10*/  BAR.SYNC.DEFER_BLOCKING 0x0 ;  /* 0x0000000000007b1d */ /* 0x000fe20000010000 */
[-C--:B---3--:R-:W-:Y:S01]  /*3d20*/  FFMA.FTZ R9, R10, R15.reuse, -0.16845393180847167969 ;  /* 0xbe2c7f300a097423 */ /* 0x088fe2000001000f */
[----:B------:R-:W-:Y:S01]  /*3d30*/  FFMA.FTZ R15, R16, R15, -0.16845393180847167969 ;  /* 0xbe2c7f30100f7423 */ /* 0x000fe2000001000f */
[----:B------:R-:W-:Y:S01]  /*3d40*/  FFMA.FTZ R14, R13, R14, 0.1716887056827545166 ;  /* 0x3e2fcf2a0d0e7423 */ /* 0x000fe2000001000e */
[----:B------:R-:W-:Y:S01]  /*3d50*/  FFMA.FTZ R6, R5, R6, 0.48089820146560668945 ;  /* 0x3ef6384a05067423 */ /* 0x000fe20000010006 */
[----:B------:R-:W-:Y:S01]  /*3d60*/  FFMA.FTZ R9, R10, R9, 0.1716887056827545166 ;  /* 0x3e2fcf2a0a097423 */ /* 0x000fe20000010009 */
[----:B------:R-:W-:Y:S01]  /*3d70*/  FFMA.FTZ R15, R16, R15, 0.1716887056827545166 ;  /* 0x3e2fcf2a100f7423 */ /* 0x000fe2000001000f */
[----:B------:R-:W-:Y:S01]  /*3d80*/  FFMA.FTZ R14, R13, R14, -0.17900948226451873779 ;  /* 0xbe374e430d0e7423 */ /* 0x000fe2000001000e */
[----:B------:R-:W-:Y:S01]  /*3d90*/  FFMA.FTZ R6, R5, R6, -0.72134751081466674805 ;  /* 0xbf38aa3b05067423 */ /* 0x000fe20000010006 */
[----:B------:R-:W-:Y:S01]  /*3da0*/  FFMA.FTZ R9, R10, R9, -0.17900948226451873779 ;  /* 0xbe374e430a097423 */ /* 0x000fe20000010009 */
[----:B------:R-:W-:Y:S01]  /*3db0*/  FFMA.FTZ R15, R16, R15, -0.17900948226451873779 ;  /* 0xbe374e43100f7423 */ /* 0x000fe2000001000f */
[----:B------:R-:W-:Y:S01]  /*3dc0*/  FFMA.FTZ R14, R13, R14, 0.20512372255325317383 ;  /* 0x3e520bf40d0e7423 */ /* 0x000fe2000001000e */
[----:B------:R-:W-:Y:S01]  /*3dd0*/  FMUL R6, R5, R6 ;  /* 0x0000000605067220 */ /* 0x000fe20000400000 */
[----:B------:R-:W-:Y:S01]  /*3de0*/  FFMA.FTZ R9, R10, R9, 0.20512372255325317383 ;  /* 0x3e520bf40a097423 */ /* 0x000fe20000010009 */
[----:B------:R-:W-:Y:S01]  /*3df0*/  FFMA.FTZ R15, R16, R15, 0.20512372255325317383 ;  /* 0x3e520bf4100f7423 */ /* 0x000fe2000001000f */
[----:B------:R-:W-:Y:S01]  /*3e00*/  FFMA.FTZ R14, R13, R14, -0.24046532809734344482 ;  /* 0xbe763c8b0d0e7423 */ /* 0x000fe2000001000e */
[----:B------:R-:W-:Y:S01]  /*3e10*/  FMUL R6, R5, R6 ;  /* 0x0000000605067220 */ /* 0x000fe20000400000 */
[----:B------:R-:W-:Y:S01]  /*3e20*/  FFMA.FTZ R9, R10, R9, -0.24046532809734344482 ;  /* 0xbe763c8b0a097423 */ /* 0x000fe20000010009 */
[----:B------:R-:W-:Y:S01]  /*3e30*/  FFMA.FTZ R15, R16, R15, -0.24046532809734344482 ;  /* 0xbe763c8b100f7423 */ /* 0x000fe2000001000f */
[----:B------:R-:W-:Y:S01]  /*3e40*/  FFMA.FTZ R14, R13, R14, 0.28857114911079406738 ;  /* 0x3e93bf990d0e7423 */ /* 0x000fe2000001000e */
[----:B------:R-:W-:Y:S01]  /*3e50*/  FFMA.FTZ R5, R5, 1.4426950216293334961, R6 ;  /* 0x3fb8aa3b05057823 */ /* 0x000fe20000010006 */
[----:B------:R-:W-:Y:S01]  /*3e60*/  FFMA.FTZ R9, R10, R9, 0.28857114911079406738 ;  /* 0x3e93bf990a097423 */ /* 0x000fe20000010009 */
[----:B------:R-:W-:Y:S01]  /*3e70*/  FFMA.FTZ R15, R16, R15, 0.28857114911079406738 ;  /* 0x3e93bf99100f7423 */ /* 0x000fe2000001000f */
[----:B------:R-:W-:Y:S01]  /*3e80*/  FFMA.FTZ R14, R13, R14, -0.36067417263984680176 ;  /* 0xbeb8aa490d0e7423 */ /* 0x000fe2000001000e */
[----:B------:R-:W-:Y:S01]  /*3e90*/  SHF.R.U32.HI R6, RZ, 0x5, R0 ;  /* 0x00000005ff067819 */ /* 0x000fe20000011600 */
[----:B------:R-:W-:Y:S01]  /*3ea0*/  FFMA.FTZ R9, R10, R9, -0.36067417263984680176 ;  /* 0xbeb8aa490a097423 */ /* 0x000fe20000010009 */
[----:B------:R-:W-:Y:S01]  /*3eb0*/  FFMA.FTZ R15, R16, R15, -0.36067417263984680176 ;  /* 0xbeb8aa49100f7423 */ /* 0x000fe2000001000f */
[----:B------:R-:W-:Y:S01]  /*3ec0*/  FADD R0, R4, R5 ;  /* 0x0000000504007221 */ /* 0x000fe20000000000 */
[----:B------:R-:W-:-:S02]  /*3ed0*/  @P1 IMAD.MOV.U32 R4, RZ, RZ, 0x7f800000 ;  /* 0x7f800000ff041424 */ /* 0x000fc400078e00ff */
[----:B------:R-:W-:Y:S01]  /*3ee0*/  FFMA.FTZ R9, R10, R9, 0.48089820146560668945 ;  /* 0x3ef6384a0a097423 */ /* 0x000fe20000010009 */
[----:B------:R-:W-:Y:S01]  /*3ef0*/  FFMA.FTZ R15, R16, R15, 0.48089820146560668945 ;  /* 0x3ef6384a100f7423 */ /* 0x000fe2000001000f */
[----:B------:R-:W-:Y:S01]  /*3f00*/  FFMA.FTZ R14, R13, R14, 0.48089820146560668945 ;  /* 0x3ef6384a0d0e7423 */ /* 0x000fe2000001000e */
[----:B------:R-:W-:Y:S01]  /*3f10*/  SGXT.U32 R5, R6, 0x3 ;  /* 0x000000030605781a */ /* 0x000fe20000000000 */
[----:B------:R-:W-:Y:S01]  /*3f20*/  FFMA.FTZ R9, R10, R9, -0.72134751081466674805 ;  /* 0xbf38aa3b0a097423 */ /* 0x000fe20000010009 */
[----:B------:R-:W-:Y:S01]  /*3f30*/  FFMA.FTZ R15, R16, R15, -0.72134751081466674805 ;  /* 0xbf38aa3b100f7423 */ /* 0x000fe2000001000f */
[----:B------:R-:W-:Y:S01]  /*3f40*/  @P1 FFMA.FTZ R0, R23, R4, +INF ;  /* 0x7f80000017001423 */ /* 0x000fe20000010004 */
[----:B------:R-:W-:Y:S02]  /*3f50*/  @P5 IMAD.MOV.U32 R4, RZ, RZ, 0x7f800000 ;  /* 0x7f800000ff045424 */ /* 0x000fe400078e00ff */
[----:B------:R-:W-:Y:S01]  /*3f60*/  FMUL R9, R10, R9 ;  /* 0x000000090a097220 */ /* 0x000fe20000400000 */
[----:B------:R-:W-:Y:S01]  /*3f70*/  FMUL R15, R16, R15 ;  /* 0x0000000f100f7220 */ /* 0x000fe20000400000 */
[----:B------:R-:W-:Y:S01]  /*3f80*/  FFMA.FTZ R14, R13, R14, -0.72134751081466674805 ;  /* 0xbf38aa3b0d0e7423 */ /* 0x000fe2000001000e */
[----:B0-----:R-:W-:-:S02]  /*3f90*/  IMAD R6, R5, R28, RZ ;  /* 0x0000001c05067224 */ /* 0x001fc400078e02ff */
[----:B------:R-:W-:Y:S01]  /*3fa0*/  FMUL R9, R10, R9 ;  /* 0x000000090a097220 */ /* 0x000fe20000400000 */
[----:B------:R-:W-:Y:S01]  /*3fb0*/  FMUL R15, R16, R15 ;  /* 0x0000000f100f7220 */ /* 0x000fe20000400000 */
[C---:B------:R-:W-:Y:S01]  /*3fc0*/  FMUL R14, R13.reuse, R14 ;  /* 0x0000000e0d0e7220 */ /* 0x040fe20000400000 */
[----:B------:R-:W-:Y:S01]  /*3fd0*/  LDS R27, [R7+UR6+0x100] ;  /* 0x00010006071b7984 */ /* 0x000fe20008000800 */
[----:B------:R-:W-:Y:S01]  /*3fe0*/  FFMA.FTZ R9, R10, 1.4426950216293334961, R9 ;  /* 0x3fb8aa3b0a097823 */ /* 0x000fe20000010009 */
[----:B------:R-:W-:Y:S01]  /*3ff0*/  FFMA.FTZ R16, R16, 1.4426950216293334961, R15 ;  /* 0x3fb8aa3b10107823 */ /* 0x000fe2000001000f */
[----:B------:R-:W-:Y:S01]  /*4000*/  FMUL R14, R13, R14 ;  /* 0x0000000e0d0e7220 */ /* 0x000fe20000400000 */
[----:B------:R-:W-:Y:S01]  /*4010*/  LDS R29, [R7+UR6+0x200] ;  /* 0x00020006071d7984 */ /* 0x000fe20008000800 */
[----:B----4-:R-:W-:Y:S01]  /*4020*/  FADD R20, R8, R9 ;  /* 0x0000000908147221 */ /* 0x010fe20000000000 */
[----:B------:R-:W-:Y:S01]  /*4030*/  @P5 FFMA.FTZ R20, R25, R4, +INF ;  /* 0x7f80000019145423 */ /* 0x000fe20000010004 */
[C---:B------:R-:W-:Y:S01]  /*4040*/  LEA R9, R28.reuse, R6, 0x3 ;  /* 0x000000061c097211 */ /* 0x040fe200078e18ff */
[----:B------:R-:W0:Y:S01]  /*4050*/  LDS R25, [R7+UR6] ;  /* 0x0000000607197984 */ /* 0x000e220008000800 */
[----:B------:R-:W-:Y:S01]  /*4060*/  FADD R22, R11, R16 ;  /* 0x000000100b167221 */ /* 0x000fe20000000000 */
[----:B------:R-:W-:Y:S01]  /*4070*/  FFMA.FTZ R13, R13, 1.4426950216293334961, R14 ;  /* 0x3fb8aa3b0d0d7823 */ /* 0x000fe2000001000e */
[----:B------:R-:W-:Y:S01]  /*4080*/  @P4 IMAD.MOV.U32 R5, RZ, RZ, 0x7f800000 ;  /* 0x7f800000ff054424 */ /* 0x000fe200078e00ff */
[----:B------:R2:W3:Y:S01]  /*4090*/  LDS R31, [R7+UR6+0x300] ;  /* 0x00030006071f7984 */ /* 0x0004e20008000800 */
[----:B------:R-:W-:-:S02]  /*40a0*/  IMAD R11, R28, 0x8, R9 ;  /* 0x000000081c0b7824 */ /* 0x000fc400078e0209 */
[----:B------:R-:W-:Y:S01]  /*40b0*/  FADD R21, R12, R13 ;  /* 0x0000000d0c157221 */ /* 0x000fe20000000000 */
[----:B------:R-:W-:Y:S02]  /*40c0*/  IMAD R4, R2, UR5, RZ ;  /* 0x0000000502047c24 */ /* 0x000fe4000f8e02ff */
[----:B------:R-:W-:Y:S01]  /*40d0*/  @P4 FFMA.FTZ R21, R26, R5, +INF ;  /* 0x7f8000001a154423 */ /* 0x000fe20000010005 */
[----:B------:R-:W-:Y:S01]  /*40e0*/  UIMAD.WIDE UR4, UR4, 0x2, URZ ;  /* 0x00000002040478a5 */ /* 0x000fe2000f8e023f */
[----:B------:R-:W-:Y:S01]  /*40f0*/  LEA R13, R28, R11, 0x3 ;  /* 0x0000000b1c0d7211 */ /* 0x000fe200078e18ff */
[----:B------:R-:W-:Y:S01]  /*4100*/  @P6 IMAD.MOV.U32 R8, RZ, RZ, 0x7f800000 ;  /* 0x7f800000ff086424 */ /* 0x000fe200078e00ff */
[C---:B------:R-:W-:Y:S01]  /*4110*/  SHF.L.U32 R5, R4.reuse, 0x1, RZ ;  /* 0x0000000104057819 */ /* 0x040fe200000006ff */
[----:B------:R-:W-:Y:S01]  /*4120*/  IMAD.HI R4, R4, 0x2, RZ ;  /* 0x0000000204047827 */ /* 0x000fe200078e02ff */
[----:B------:R-:W-:-:S03]  /*4130*/  FSETP.NEU.AND P1, PT, R26, RZ, PT ;  /* 0x000000ff1a00720b */ /* 0x000fc60003f2d000 */
[----:B------:R-:W-:Y:S01]  /*4140*/  @P6 FFMA.FTZ R22, R35, R8, +INF ;  /* 0x7f80000023166423 */ /* 0x000fe20000010008 */
[----:B-1----:R-:W-:Y:S01]  /*4150*/  IADD3 R18, P4, P5, R5, UR8, R32 ;  /* 0x0000000805127c10 */ /* 0x002fe2000fd9e020 */
[----:B------:R-:W-:Y:S01]  /*4160*/  IMAD R15, R28, 0x8, R13 ;  /* 0x000000081c0f7824 */ /* 0x000fe200078e020d */
[----:B------:R-:W-:Y:S02]  /*4170*/  ULDC UR4, c[0x0][0x27c] ;  /* 0x00009f0000047ab9 */ /* 0x000fe40000000800 */
[----:B------:R-:W-:Y:S01]  /*4180*/  IADD3.X R26, R4, UR5, R33, P4, P5 ;  /* 0x00000005041a7c10 */ /* 0x000fe2000a7ea421 */
[----:B------:R-:W-:Y:S01]  /*4190*/  IMAD R17, R28, 0x8, R15 ;  /* 0x000000081c117824 */ /* 0x000fe200078e020f */
[-C--:B------:R-:W-:Y:S01]  /*41a0*/  LEA R4, P6, R6, R18.reuse, 0x1 ;  /* 0x0000001206047211 */ /* 0x080fe200078c08ff */
[----:B------:R-:W1:Y:S01]  /*41b0*/  LDC.64 R32, c[0x0][0x230] ;  /* 0x00008c00ff207b82 */ /* 0x000e620000000a00 */
[-C--:B------:R-:W-:Y:S01]  /*41c0*/  LEA R8, P5, R9, R18.reuse, 0x1 ;  /* 0x0000001209087211 */ /* 0x080fe200078a08ff */
[----:B------:R-:W-:Y:S01]  /*41d0*/  IMAD R19, R28, 0x8, R17 ;  /* 0x000000081c137824 */ /* 0x000fe200078e0211 */
[----:B------:R-:W-:Y:S01]  /*41e0*/  LEA R10, P4, R11, R18, 0x1 ;  /* 0x000000120b0a7211 */ /* 0x000fe200078808ff */
[----:B------:R-:W-:Y:S01]  /*41f0*/  UIMAD UR4, UR7, UR4, URZ ;  /* 0x00000004070472a4 */ /* 0x000fe2000f8e023f */
[----:B------:R-:W-:-:S02]  /*4200*/  LEA.HI.X.SX32 R5, R6, R26, 0x1, P6 ;  /* 0x0000001a06057211 */ /* 0x000fc400030f0eff */
[----:B------:R-:W-:Y:S01]  /*4210*/  LEA R12, P6, R13, R18, 0x1 ;  /* 0x000000120d0c7211 */ /* 0x000fe200078c08ff */
[----:B------:R-:W-:Y:S01]  /*4220*/  USHF.L.U32 UR7, UR4, 0x2, URZ ;  /* 0x0000000204077899 */ /* 0x000fe2000800063f */
[----:B------:R-:W-:Y:S01]  /*4230*/  LEA.HI.X.SX32 R9, R9, R26, 0x1, P5 ;  /* 0x0000001a09097211 */ /* 0x000fe200028f0eff */
[----:B------:R-:W-:Y:S01]  /*4240*/  UIMAD.WIDE UR4, UR4, 0x4, URZ ;  /* 0x00000004040478a5 */ /* 0x000fe2000f8e023f */
[----:B------:R-:W-:Y:S02]  /*4250*/  LEA R6, P5, R15, R18, 0x1 ;  /* 0x000000120f067211 */ /* 0x000fe400078a08ff */
[----:B------:R-:W-:Y:S02]  /*4260*/  LEA R23, R28, R19, 0x3 ;  /* 0x000000131c177211 */ /* 0x000fe400078e18ff */
[----:B------:R-:W-:Y:S02]  /*4270*/  LEA.HI.X.SX32 R11, R11, R26, 0x1, P4 ;  /* 0x0000001a0b0b7211 */ /* 0x000fe400020f0eff */
[----:B------:R-:W-:Y:S01]  /*4280*/  LEA R14, P4, R17, R18, 0x1 ;  /* 0x00000012110e7211 */ /* 0x000fe200078808ff */
[----:B0-----:R0:W-:Y:S01]  /*4290*/  STG.E.U16 desc[UR10][R4.64], R25 ;  /* 0x0000001904007986 */ /* 0x0011e2000c10150a */
[----:B------:R-:W-:-:S02]  /*42a0*/  LEA.HI.X.SX32 R13, R13, R26, 0x1, P6 ;  /* 0x0000001a0d0d7211 */ /* 0x000fc400030f0eff */
[----:B------:R-:W-:Y:S02]  /*42b0*/  LEA R16, P6, R19, R18, 0x1 ;  /* 0x0000001213107211 */ /* 0x000fe400078c08ff */
[----:B--2---:R-:W-:Y:S02]  /*42c0*/  LEA.HI.X.SX32 R7, R15, R26, 0x1, P5 ;  /* 0x0000001a0f077211 */ /* 0x004fe400028f0eff */
[----:B------:R-:W-:Y:S02]  /*42d0*/  LEA R18, P5, R23, R18, 0x1 ;  /* 0x0000001217127211 */ /* 0x000fe400078a08ff */
[-C--:B------:R-:W-:Y:S02]  /*42e0*/  LEA.HI.X.SX32 R15, R17, R26.reuse, 0x1, P4 ;  /* 0x0000001a110f7211 */ /* 0x080fe400020f0eff */
[-C--:B------:R-:W-:Y:S02]  /*42f0*/  LEA.HI.X.SX32 R17, R19, R26.reuse, 0x1, P6 ;  /* 0x0000001a13117211 */ /* 0x080fe400030f0eff */
[----:B------:R-:W-:-:S02]  /*4300*/  LEA.HI.X.SX32 R19, R23, R26, 0x1, P5 ;  /* 0x0000001a17137211 */ /* 0x000fc400028f0eff */
[----:B------:R-:W-:Y:S02]  /*4310*/  PRMT R26, R25, 0x7632, R26 ;  /* 0x00007632191a7816 */ /* 0x000fe4000000001a */
[----:B------:R-:W-:Y:S02]  /*4320*/  PRMT R28, R27, 0x7632, R28 ;  /* 0x000076321b1c7816 */ /* 0x000fe4000000001c */
[----:B------:R-:W-:Y:S01]  /*4330*/  FSETP.NEU.AND P4, PT, R35, RZ, PT ;  /* 0x000000ff2300720b */ /* 0x000fe20003f8d000 */
[----:B------:R2:W-:Y:S01]  /*4340*/  STG.E.U16 desc[UR10][R8.64], R26 ;  /* 0x0000001a08007986 */ /* 0x0005e2000c10150a */
[----:B------:R-:W-:Y:S02]  /*4350*/  FSEL R23, R0, -INF , P3 ;  /* 0xff80000000177808 */ /* 0x000fe40001800000 */
[----:B0-----:R-:W-:Y:S01]  /*4360*/  FSEL R5, R20, -INF , P2 ;  /* 0xff80000014057808 */ /* 0x001fe20001000000 */
[----:B------:R0:W-:Y:S01]  /*4370*/  STG.E.U16 desc[UR10][R10.64], R27 ;  /* 0x0000001b0a007986 */ /* 0x0001e2000c10150a */
[----:B------:R-:W-:Y:S01]  /*4380*/  FSEL R0, R21, -INF , P1 ;  /* 0xff80000015007808 */ /* 0x000fe20000800000 */
[----:B------:R-:W-:-:S02]  /*4390*/  FFMA R4, R23, 0.69314718246459960938, R104 ;  /* 0x3f31721817047823 */ /* 0x000fc40000000068 */
[----:B------:R3:W-:Y:S01]  /*43a0*/  STG.E.U16 desc[UR10][R12.64], R28 ;  /* 0x0000001c0c007986 */ /* 0x0007e2000c10150a */
[----:B------:R-:W-:-:S03]  /*43b0*/  FFMA R5, R5, 0.69314718246459960938, R100 ;  /* 0x3f31721805057823 */ /* 0x000fc60000000064 */
[----:B------:R4:W-:Y:S01]  /*43c0*/  STG.E.U16 desc[UR10][R6.64], R29 ;  /* 0x0000001d06007986 */ /* 0x0009e2000c10150a */
[----:B--2---:R-:W-:Y:S02]  /*43d0*/  FSEL R9, R22, -INF , P4 ;  /* 0xff80000016097808 */ /* 0x004fe40002000000 */
[----:B------:R-:W-:Y:S02]  /*43e0*/  LEA R8, R3, UR6, 0x2 ;  /* 0x0000000603087c11 */ /* 0x000fe4000f8e10ff */
[----:B0-----:R-:W-:Y:S02]  /*43f0*/  PRMT R11, R29, 0x7632, R11 ;  /* 0x000076321d0b7816 */ /* 0x001fe4000000000b */
[----:B---3--:R-:W-:-:S03]  /*4400*/  PRMT R13, R31, 0x7632, R13 ;  /* 0x000076321f0d7816 */ /* 0x008fc6000000000d */
[----:B------:R0:W-:Y:S01]  /*4410*/  STG.E.U16 desc[UR10][R14.64], R11 ;  /* 0x0000000b0e007986 */ /* 0x0001e2000c10150a */
[----:B----4-:R-:W-:Y:S01]  /*4420*/  FFMA R6, R0, 0.69314718246459960938, R101 ;  /* 0x3f31721800067823 */ /* 0x010fe20000000065 */
[----:B------:R-:W-:Y:S02]  /*4430*/  FFMA R7, R9, 0.69314718246459960938, R102 ;  /* 0x3f31721809077823 */ /* 0x000fe40000000066 */
[----:B------:R0:W-:Y:S01]  /*4440*/  STG.E.U16 desc[UR10][R16.64], R31 ;  /* 0x0000001f10007986 */ /* 0x0001e2000c10150a */
[C---:B------:R-:W-:Y:S02]  /*4450*/  IMAD.SHL.U32 R9, R2.reuse, 0x4, RZ ;  /* 0x0000000402097824 */ /* 0x040fe400078e00ff */
[----:B------:R-:W-:Y:S01]  /*4460*/  IMAD.HI R0, R2, 0x4, RZ ;  /* 0x0000000402007827 */ /* 0x000fe200078e02ff */
[----:B------:R0:W-:Y:S01]  /*4470*/  STG.E.U16 desc[UR10][R18.64], R13 ;  /* 0x0000000d12007986 */ /* 0x0001e2000c10150a */
[----:B------:R-:W-:Y:S01]  /*4480*/  BAR.SYNC.DEFER_BLOCKING 0x0 ;  /* 0x0000000000007b1d */ /* 0x000fe20000010000 */
[----:B-1----:R-:W-:-:S04]  /*4490*/  IADD3 R2, P1, P2, R9, UR7, R32 ;  /* 0x0000000709027c10 */ /* 0x002fc8000fa3e020 */
[----:B------:R-:W-:Y:S01]  /*44a0*/  IADD3.X R3, R0, UR5, R33, P1, P2 ;  /* 0x0000000500037c10 */ /* 0x000fe20008fe4421 */
[----:B------:R0:W-:Y:S02]  /*44b0*/  STS.128 [R8], R4 ;  /* 0x0000000408007388 */ /* 0x0001e40000000c00 */
[----:B------:R-:W-:Y:S06]  /*44c0*/  BAR.SYNC.DEFER_BLOCKING 0x0 ;  /* 0x0000000000007b1d */ /* 0x000fec0000010000 */
[----:B------:R-:W-:Y:S05]  /*44d0*/  @P0 EXIT ;  /* 0x000000000000094d */ /* 0x000fea0003800000 */
[----:B0-----:R-:W0:Y:S04]  /*44e0*/  LDS R5, [R24] ;  /* 0x0000000018057984 */ /* 0x001e280000000800 */
[----:B0-----:R-:W-:Y:S01]  /*44f0*/  STG.E desc[UR10][R2.64], R5 ;  /* 0x0000000502007986 */ /* 0x001fe2000c10190a */
[----:B------:R-:W-:Y:S05]  /*4500*/  EXIT ;  /* 0x000000000000794d */ /* 0x000fea0003800000 */
.L_x_2:
[----:B------:R-:W-:-:S00]  /*4510*/  BRA `(.L_x_2) ;  /* 0xfffffffc00fc7947 */ /* 0x000fc0000383ffff */
[----:B------:R-:W-:-:S00]  /*4520*/  NOP ;  /* 0x0000000000007918 */ /* 0x000fc00000000000 */
        /* <DEDUP_REMOVED lines=13> */
.L_x_3:


//--------------------- .nv.global.init           --------------------------
	.section	.nv.global.init,"aw",@progbits
.nv.global.init:
	.type		_$_str,@object
	.size		_$_str,(.L_0 - _$_str)
_$_str:
        /*0000*/ 	.byte	0x5f, 0x5f, 0x43, 0x55, 0x44, 0x41, 0x5f, 0x46, 0x54, 0x5a, 0x00
.L_0:


//--------------------- .nv.shared.attn_fwd       --------------------------
	.section	.nv.shared.attn_fwd,"aw",@nobits
	.sectionflags	@""
	.align	16
	.zero		1024


//--------------------- .nv.shared.reserved.0     --------------------------
	.section	.nv.shared.reserved.0,"aw",@nobits
	.weak		__nv_reservedSMEM_offset_0_alias
	.size		__nv_reservedSMEM_offset_0_alias, 0, 0
	.other		__nv_reservedSMEM_offset_0_alias,@"STO_CUDA_RESERVED_SHARED STV_DEFAULT"
__nv_reservedSMEM_offset_0_alias:
	.zero		0


//--------------------- .nv.constant0.attn_fwd    --------------------------
	.section	.nv.constant0.attn_fwd,"a",@progbits
	.sectionflags	@""
	.align	4
.nv.constant0.attn_fwd:
	.zero		664


//--------------------- SYMBOLS --------------------------

	.type		.nv.reservedSmem.offset0,@object
	.size		.nv.reservedSmem.offset0,0x4
